	.target	sm_90a

	.elftype	@"ET_EXEC"


//--------------------- .note.nv.tkinfo           --------------------------
	.section	.note.nv.tkinfo,"",@"SHT_NOTE"
	.sectionflags	@"SHF_NOTE_NV_TKINFO"
	.tkinfo
        /*0018*/ 	.word	0x00000002
        /*0030*/ 	.string	""
        /*0030*/ 	.string	"ptxas"
        /*0030*/ 	.string	"Cuda compilation tools, release 13.0, V13.0.88"
        /*0030*/ 	.string	"Build cuda_13.0.r13.0/compiler.36424714_0"
        /*0030*/ 	.string	"-arch sm_90a -m 64 "



//--------------------- .note.nv.cuinfo           --------------------------
	.section	.note.nv.cuinfo,"",@"SHT_NOTE"
	.sectionflags	@"SHF_NOTE_NV_CUINFO"
        /*0018*/ 	.short	0x0002
        /*001a*/ 	.short	0x005a
        /*001c*/ 	.short	0x0082
	.zero		2


//--------------------- .nv.info                  --------------------------
	.section	.nv.info,"",@"SHT_CUDA_INFO"
	.align	4


	//----- nvinfo : EIATTR_REGCOUNT
	.align		4
        /*0000*/ 	.byte	0x04, 0x2f
        /*0002*/ 	.short	(.L_15 - .L_14)
	.align		4
.L_14:
        /*0004*/ 	.word	index@(_ZN7cutlass13device_kernelINS_4fmha6kernel13FmhaKernelTmaINS1_10collective15FmhaMainloopTmaINS_10bfloat16_tEfN4cute5tupleIJNS7_1CILi64EEENS9_ILi128EEESA_EEENS4_12CausalFusionEJEEENS4_15FmhaFwdEpilogueIS6_fNS8_IJSA_SA_SB_EEEEEJEEEEEvNT_6ParamsE)
        /*0008*/ 	.word	0x00000097


	//----- nvinfo : EIATTR_FRAME_SIZE
	.align		4
.L_15:
        /*000c*/ 	.byte	0x04, 0x11
        /*000e*/ 	.short	(.L_17 - .L_16)
	.align		4
.L_16:
        /*0010*/ 	.word	index@($__internal_0_$__cuda_sm20_rcp_rn_f32_slowpath)
        /*0014*/ 	.word	0x00000000


	//----- nvinfo : EIATTR_FRAME_SIZE
	.align		4
.L_17:
        /*0018*/ 	.byte	0x04, 0x11
        /*001a*/ 	.short	(.L_19 - .L_18)
	.align		4
.L_18:
        /*001c*/ 	.word	index@(_ZN7cutlass13device_kernelINS_4fmha6kernel13FmhaKernelTmaINS1_10collective15FmhaMainloopTmaINS_10bfloat16_tEfN4cute5tupleIJNS7_1CILi64EEENS9_ILi128EEESA_EEENS4_12CausalFusionEJEEENS4_15FmhaFwdEpilogueIS6_fNS8_IJSA_SA_SB_EEEEEJEEEEEvNT_6ParamsE)
        /*0020*/ 	.word	0x00000000


	//----- nvinfo : EIATTR_MIN_STACK_SIZE
	.align		4
.L_19:
        /*0024*/ 	.byte	0x04, 0x12
        /*0026*/ 	.short	(.L_21 - .L_20)
	.align		4
.L_20:
        /*0028*/ 	.word	index@(_ZN7cutlass13device_kernelINS_4fmha6kernel13FmhaKernelTmaINS1_10collective15FmhaMainloopTmaINS_10bfloat16_tEfN4cute5tupleIJNS7_1CILi64EEENS9_ILi128EEESA_EEENS4_12CausalFusionEJEEENS4_15FmhaFwdEpilogueIS6_fNS8_IJSA_SA_SB_EEEEEJEEEEEvNT_6ParamsE)
        /*002c*/ 	.word	0x00000000
.L_21:


//--------------------- .nv.compat                --------------------------
	.section	.nv.compat,"",@"SHT_CUDA_COMPAT_INFO"
	.align	4
        /*0000*/ 	.byte	0x02, 0x09, 0x01, 0x00, 0x02, 0x02, 0x04, 0x00, 0x02, 0x05, 0x05, 0x00, 0x03, 0x07, 0x01, 0x01
        /*0010*/ 	.byte	0x02, 0x03, 0x01, 0x00, 0x02, 0x06, 0x01, 0x00, 0x04, 0x0b, 0x08, 0x00, 0x00, 0x00, 0x00, 0x00
        /*0020*/ 	.byte	0x00, 0x00, 0x00, 0x00


//--------------------- .nv.info._ZN7cutlass13device_kernelINS_4fmha6kernel13FmhaKernelTmaINS1_10collective15FmhaMainloopTmaINS_10bfloat16_tEfN4cute5tupleIJNS7_1CILi64EEENS9_ILi128EEESA_EEENS4_12CausalFusionEJEEENS4_15FmhaFwdEpilogueIS6_fNS8_IJSA_SA_SB_EEEEEJEEEEEvNT_6ParamsE --------------------------
	.section	.nv.info._ZN7cutlass13device_kernelINS_4fmha6kernel13FmhaKernelTmaINS1_10collective15FmhaMainloopTmaINS_10bfloat16_tEfN4cute5tupleIJNS7_1CILi64EEENS9_ILi128EEESA_EEENS4_12CausalFusionEJEEENS4_15FmhaFwdEpilogueIS6_fNS8_IJSA_SA_SB_EEEEEJEEEEEvNT_6ParamsE,"",@"SHT_CUDA_INFO"
	.sectionflags	@""
	.align	4


	//----- nvinfo : EIATTR_CUDA_API_VERSION
	.align		4
        /*0000*/ 	.byte	0x04, 0x37
        /*0002*/ 	.short	(.L_23 - .L_22)
.L_22:
        /*0004*/ 	.word	0x00000082


	//----- nvinfo : EIATTR_KPARAM_INFO
	.align		4
.L_23:
        /*0008*/ 	.byte	0x04, 0x17
        /*000a*/ 	.short	(.L_25 - .L_24)
.L_24:
        /*000c*/ 	.word	0x00000000
        /*0010*/ 	.short	0x0000
        /*0012*/ 	.short	0x0070
        /*0014*/ 	.byte	0x00, 0xf0, 0x01, 0x20


	//----- nvinfo : EIATTR_SPARSE_MMA_MASK
	.align		4
.L_25:
        /*0018*/ 	.byte	0x03, 0x50
        /*001a*/ 	.short	0x0000


	//----- nvinfo : EIATTR_MAXREG_COUNT
	.align		4
        /*001c*/ 	.byte	0x03, 0x1b
        /*001e*/ 	.short	0x00ff


	//----- nvinfo : EIATTR_NUM_BARRIERS
	.align		4
        /*0020*/ 	.byte	0x02, 0x4c
        /*0022*/ 	.byte	0x02
	.zero		1


	//----- nvinfo : EIATTR_EXTERNS
	.align		4
        /*0024*/ 	.byte	0x04, 0x0f
        /*0026*/ 	.short	(.L_27 - .L_26)


	//   ....[0]....
	.align		4
.L_26:
        /*0028*/ 	.word	index@(__assertfail)


	//----- nvinfo : EIATTR_MERCURY_ISA_VERSION
	.align		4
.L_27:
        /*002c*/ 	.byte	0x03, 0x5f
        /*002e*/ 	.short	0x0101


	//----- nvinfo : EIATTR_COOP_GROUP_MASK_REGIDS
	.align		4
        /*0030*/ 	.byte	0x04, 0x29
        /*0032*/ 	.short	(.L_29 - .L_28)


	//   ....[0]....
.L_28:
        /*0034*/ 	.word	0xffffffff


	//   ....[1]....
        /*0038*/ 	.word	0xffffffff


	//   ....[2]....
        /*003c*/ 	.word	0xffffffff


	//   ....[3]....
        /*0040*/ 	.word	0xffffffff


	//   ....[4]....
        /*0044*/ 	.word	0xffffffff


	//   ....[5]....
        /*0048*/ 	.word	0xffffffff


	//   ....[6]....
        /*004c*/ 	.word	0xffffffff


	//   ....[7]....
        /*0050*/ 	.word	0xffffffff


	//   ....[8]....
        /*0054*/ 	.word	0xffffffff


	//   ....[9]....
        /*0058*/ 	.word	0xffffffff


	//   ....[10]....
        /*005c*/ 	.word	0xffffffff


	//   ....[11]....
        /*0060*/ 	.word	0xffffffff


	//   ....[12]....
        /*0064*/ 	.word	0xffffffff


	//   ....[13]....
        /*0068*/ 	.word	0xffffffff


	//   ....[14]....
        /*006c*/ 	.word	0xffffffff


	//   ....[15]....
        /*0070*/ 	.word	0xffffffff


	//   ....[16]....
        /*0074*/ 	.word	0xffffffff


	//   ....[17]....
        /*0078*/ 	.word	0xffffffff


	//   ....[18]....
        /*007c*/ 	.word	0xffffffff


	//   ....[19]....
        /*0080*/ 	.word	0xffffffff


	//   ....[20]....
        /*0084*/ 	.word	0xffffffff


	//----- nvinfo : EIATTR_COOP_GROUP_INSTR_OFFSETS
	.align		4
.L_29:
        /*0088*/ 	.byte	0x04, 0x28
        /*008a*/ 	.short	(.L_31 - .L_30)


	//   ....[0]....
.L_30:
        /*008c*/ 	.word	0x00000050


	//   ....[1]....
        /*0090*/ 	.word	0x00000140


	//   ....[2]....
        /*0094*/ 	.word	0x00000270


	//   ....[3]....
        /*0098*/ 	.word	0x00000410


	//   ....[4]....
        /*009c*/ 	.word	0x00000580


	//   ....[5]....
        /*00a0*/ 	.word	0x00002060


	//   ....[6]....
        /*00a4*/ 	.word	0x00002130


	//   ....[7]....
        /*00a8*/ 	.word	0x00002990


	//   ....[8]....
        /*00ac*/ 	.word	0x00002ac0


	//   ....[9]....
        /*00b0*/ 	.word	0x00004a50


	//   ....[10]....
        /*00b4*/ 	.word	0x00004a60


	//   ....[11]....
        /*00b8*/ 	.word	0x00004a90


	//   ....[12]....
        /*00bc*/ 	.word	0x00004aa0


	//   ....[13]....
        /*00c0*/ 	.word	0x00008280


	//   ....[14]....
        /*00c4*/ 	.word	0x00008290


	//   ....[15]....
        /*00c8*/ 	.word	0x000082c0


	//   ....[16]....
        /*00cc*/ 	.word	0x000082d0


	//   ....[17]....
        /*00d0*/ 	.word	0x0000a890


	//   ....[18]....
        /*00d4*/ 	.word	0x0000a8d0


	//   ....[19]....
        /*00d8*/ 	.word	0x0000a910


	//   ....[20]....
        /*00dc*/ 	.word	0x0000a930


	//----- nvinfo : EIATTR_SYSCALL_OFFSETS
	.align		4
.L_31:
        /*00e0*/ 	.byte	0x04, 0x46
        /*00e2*/ 	.short	(.L_33 - .L_32)


	//   ....[0]....
.L_32:
        /*00e4*/ 	.word	0x0000b270


	//   ....[1]....
        /*00e8*/ 	.word	0x0000b390


	//----- nvinfo : EIATTR_MBARRIER_INSTR_OFFSETS
	.align		4
.L_33:
        /*00ec*/ 	.byte	0x04, 0x39
        /*00ee*/ 	.short	(.L_35 - .L_34)


	//   ....[0]....
.L_34:
        /*00f0*/ 	.word	0x00000240
        /*00f4*/ 	.word	0x000000ff
        /*00f8*/ 	.word	0x00012040
        /*00fc*/ 	.short	0x0100
        /*00fe*/ 	.byte	0x08
	.zero		1


	//   ....[1]....
        /*0100*/ 	.word	0x00000250
        /*0104*/ 	.word	0x000000ff
        /*0108*/ 	.word	0x00012048
        /*010c*/ 	.short	0x0100
        /*010e*/ 	.byte	0x08
	.zero		1


	//   ....[2]....
        /*0110*/ 	.word	0x00000380
        /*0114*/ 	.word	0x000000ff
        /*0118*/ 	.word	0x00012000
        /*011c*/ 	.short	0x0100
        /*011e*/ 	.byte	0x08
	.zero		1


	//   ....[3]....
        /*0120*/ 	.word	0x00000390
        /*0124*/ 	.word	0x000000ff
        /*0128*/ 	.word	0x00012020
        /*012c*/ 	.short	0x0100
        /*012e*/ 	.byte	0x08
	.zero		1


	//   ....[4]....
        /*0130*/ 	.word	0x000003a0
        /*0134*/ 	.word	0x000000ff
        /*0138*/ 	.word	0x00012008
        /*013c*/ 	.short	0x0100
        /*013e*/ 	.byte	0x08
	.zero		1


	//   ....[5]....
        /*0140*/ 	.word	0x000003b0
        /*0144*/ 	.word	0x000000ff
        /*0148*/ 	.word	0x00012028
        /*014c*/ 	.short	0x0100
        /*014e*/ 	.byte	0x08
	.zero		1


	//   ....[6]....
        /*0150*/ 	.word	0x000003c0
        /*0154*/ 	.word	0x000000ff
        /*0158*/ 	.word	0x00012010
        /*015c*/ 	.short	0x0100
        /*015e*/ 	.byte	0x08
	.zero		1


	//   ....[7]....
        /*0160*/ 	.word	0x000003d0
        /*0164*/ 	.word	0x000000ff
        /*0168*/ 	.word	0x00012030
        /*016c*/ 	.short	0x0100
        /*016e*/ 	.byte	0x08
	.zero		1


	//   ....[8]....
        /*0170*/ 	.word	0x000003e0
        /*0174*/ 	.word	0x000000ff
        /*0178*/ 	.word	0x00012018
        /*017c*/ 	.short	0x0100
        /*017e*/ 	.byte	0x08
	.zero		1


	//   ....[9]....
        /*0180*/ 	.word	0x000003f0
        /*0184*/ 	.word	0x000000ff
        /*0188*/ 	.word	0x00012038
        /*018c*/ 	.short	0x0100
        /*018e*/ 	.byte	0x08
	.zero		1


	//   ....[10]....
        /*0190*/ 	.word	0x00000520
        /*0194*/ 	.word	0x000000ff
        /*0198*/ 	.word	0x00012050
        /*019c*/ 	.short	0x0100
        /*019e*/ 	.byte	0x08
	.zero		1


	//   ....[11]....
        /*01a0*/ 	.word	0x00000530
        /*01a4*/ 	.word	0x000000ff
        /*01a8*/ 	.word	0x00012060
        /*01ac*/ 	.short	0x0100
        /*01ae*/ 	.byte	0x08
	.zero		1


	//   ....[12]....
        /*01b0*/ 	.word	0x00000540
        /*01b4*/ 	.word	0x000000ff
        /*01b8*/ 	.word	0x00012058
        /*01bc*/ 	.short	0x0100
        /*01be*/ 	.byte	0x08
	.zero		1


	//   ....[13]....
        /*01c0*/ 	.word	0x00000550
        /*01c4*/ 	.word	0x000000ff
        /*01c8*/ 	.word	0x00012068
        /*01cc*/ 	.short	0x0100
        /*01ce*/ 	.byte	0x08
	.zero		1


	//   ....[14]....
        /*01d0*/ 	.word	0x00000760
        /*01d4*/ 	.word	0x00000004
        /*01d8*/ 	.word	0x00012048
        /*01dc*/ 	.short	0x010a
        /*01de*/ 	.byte	0x3f
	.zero		1


	//   ....[15]....
        /*01e0*/ 	.word	0x000009f0
        /*01e4*/ 	.word	0x00000004
        /*01e8*/ 	.word	0x00012020
        /*01ec*/ 	.short	0x010a
        /*01ee*/ 	.byte	0x3f
	.zero		1


	//   ....[16]....
        /*01f0*/ 	.word	0x00000bc0
        /*01f4*/ 	.word	0x00000003
        /*01f8*/ 	.word	0x00012020
        /*01fc*/ 	.short	0x010a
        /*01fe*/ 	.byte	0x3f
	.zero		1


	//   ....[17]....
        /*0200*/ 	.word	0x00000df0
        /*0204*/ 	.word	0x00000003
        /*0208*/ 	.word	0x00012020
        /*020c*/ 	.short	0x010a
        /*020e*/ 	.byte	0x3f
	.zero		1


	//   ....[18]....
        /*0210*/ 	.word	0x00001020
        /*0214*/ 	.word	0x00000008
        /*0218*/ 	.word	0x00012020
        /*021c*/ 	.short	0x010a
        /*021e*/ 	.byte	0x3f
	.zero		1


	//   ....[19]....
        /*0220*/ 	.word	0x000012a0
        /*0224*/ 	.word	0x00000002
        /*0228*/ 	.word	0x00012040
        /*022c*/ 	.short	0x010a
        /*022e*/ 	.byte	0x3f
	.zero		1


	//   ....[20]....
        /*0230*/ 	.word	0x00001380
        /*0234*/ 	.word	0x00000002
        /*0238*/ 	.word	0x00012000
        /*023c*/ 	.short	0x010a
        /*023e*/ 	.byte	0x3f
	.zero		1


	//   ....[21]....
        /*0240*/ 	.word	0x00003e10
        /*0244*/ 	.word	0x00000002
        /*0248*/ 	.word	0x00012008
        /*024c*/ 	.short	0x010a
        /*024e*/ 	.byte	0x3f
	.zero		1


	//   ....[22]....
        /*0250*/ 	.word	0x00004120
        /*0254*/ 	.word	0x00000015
        /*0258*/ 	.word	0x00000000
        /*025c*/ 	.short	0x0101
        /*025e*/ 	.byte	0x3f
	.zero		1


	//   ....[23]....
        /*0260*/ 	.word	0x000041e0
        /*0264*/ 	.word	0x00000013
        /*0268*/ 	.word	0x00012000
        /*026c*/ 	.short	0x010a
        /*026e*/ 	.byte	0x3f
	.zero		1


	//   ....[24]....
        /*0270*/ 	.word	0x000043f0
        /*0274*/ 	.word	0x00000012
        /*0278*/ 	.word	0x00012020
        /*027c*/ 	.short	0x010a
        /*027e*/ 	.byte	0x3f
	.zero		1


	//   ....[25]....
        /*0280*/ 	.word	0x00004b60
        /*0284*/ 	.word	0x00000079
        /*0288*/ 	.word	0x00000000
        /*028c*/ 	.short	0x0101
        /*028e*/ 	.byte	0x3f
	.zero		1


	//   ....[26]....
        /*0290*/ 	.word	0x00004e30
        /*0294*/ 	.word	0x0000007e
        /*0298*/ 	.word	0x00012000
        /*029c*/ 	.short	0x010a
        /*029e*/ 	.byte	0x3f
	.zero		1


	//   ....[27]....
        /*02a0*/ 	.word	0x00006c50
        /*02a4*/ 	.word	0x00000015
        /*02a8*/ 	.word	0x00000000
        /*02ac*/ 	.short	0x0101
        /*02ae*/ 	.byte	0x3f
	.zero		1


	//   ....[28]....
        /*02b0*/ 	.word	0x00006cd0
        /*02b4*/ 	.word	0x00000015
        /*02b8*/ 	.word	0x00012020
        /*02bc*/ 	.short	0x010a
        /*02be*/ 	.byte	0x3f
	.zero		1


	//   ....[29]....
        /*02c0*/ 	.word	0x00006fa0
        /*02c4*/ 	.word	0x00000013
        /*02c8*/ 	.word	0x00012000
        /*02cc*/ 	.short	0x010a
        /*02ce*/ 	.byte	0x3f
	.zero		1


	//   ....[30]....
        /*02d0*/ 	.word	0x00007230
        /*02d4*/ 	.word	0x00000012
        /*02d8*/ 	.word	0x00012020
        /*02dc*/ 	.short	0x010a
        /*02de*/ 	.byte	0x3f
	.zero		1


	//   ....[31]....
        /*02e0*/ 	.word	0x00008400
        /*02e4*/ 	.word	0x00000018
        /*02e8*/ 	.word	0x00000000
        /*02ec*/ 	.short	0x0101
        /*02ee*/ 	.byte	0x3f
	.zero		1


	//   ....[32]....
        /*02f0*/ 	.word	0x000086b0
        /*02f4*/ 	.word	0x00000016
        /*02f8*/ 	.word	0x00012000
        /*02fc*/ 	.short	0x010a
        /*02fe*/ 	.byte	0x3f
	.zero		1


	//   ....[33]....
        /*0300*/ 	.word	0x0000a4f0
        /*0304*/ 	.word	0x00000007
        /*0308*/ 	.word	0x00000000
        /*030c*/ 	.short	0x0101
        /*030e*/ 	.byte	0x3f
	.zero		1


	//   ....[34]....
        /*0310*/ 	.word	0x0000a570
        /*0314*/ 	.word	0x00000007
        /*0318*/ 	.word	0x00012020
        /*031c*/ 	.short	0x010a
        /*031e*/ 	.byte	0x3f
	.zero		1


	//----- nvinfo : EIATTR_NUM_MBARRIERS
	.align		4
.L_35:
        /*0320*/ 	.byte	0x03, 0x38
        /*0322*/ 	.short	0x000e


	//----- nvinfo : EIATTR_EXIT_INSTR_OFFSETS
	.align		4
        /*0324*/ 	.byte	0x04, 0x1c
        /*0326*/ 	.short	(.L_37 - .L_36)


	//   ....[0]....
.L_36:
        /*0328*/ 	.word	0x0000bb50


	//----- nvinfo : EIATTR_MAX_THREADS
	.align		4
.L_37:
        /*032c*/ 	.byte	0x04, 0x05
        /*032e*/ 	.short	(.L_39 - .L_38)
.L_38:
        /*0330*/ 	.word	0x00000080
        /*0334*/ 	.word	0x00000001
        /*0338*/ 	.word	0x00000001


	//----- nvinfo : EIATTR_CRS_STACK_SIZE
	.align		4
.L_39:
        /*033c*/ 	.byte	0x04, 0x1e
        /*033e*/ 	.short	(.L_41 - .L_40)
.L_40:
        /*0340*/ 	.word	0x00000000


	//----- nvinfo : EIATTR_CBANK_PARAM_SIZE
	.align		4
.L_41:
        /*0344*/ 	.byte	0x03, 0x19
        /*0346*/ 	.short	0x0870


	//----- nvinfo : EIATTR_PARAM_CBANK
	.align		4
        /*0348*/ 	.byte	0x04, 0x0a
        /*034a*/ 	.short	(.L_43 - .L_42)
	.align		4
.L_42:
        /*034c*/ 	.word	index@(.nv.constant0._ZN7cutlass13device_kernelINS_4fmha6kernel13FmhaKernelTmaINS1_10collective15FmhaMainloopTmaINS_10bfloat16_tEfN4cute5tupleIJNS7_1CILi64EEENS9_ILi128EEESA_EEENS4_12CausalFusionEJEEENS4_15FmhaFwdEpilogueIS6_fNS8_IJSA_SA_SB_EEEEEJEEEEEvNT_6ParamsE)
        /*0350*/ 	.short	0x0210
        /*0352*/ 	.short	0x0870


	//----- nvinfo : EIATTR_SW_WAR
	.align		4
.L_43:
        /*0354*/ 	.byte	0x04, 0x36
        /*0356*/ 	.short	(.L_45 - .L_44)
.L_44:
        /*0358*/ 	.word	0x00000008
.L_45:


//--------------------- .nv.callgraph             --------------------------
	.section	.nv.callgraph,"",@"SHT_CUDA_CALLGRAPH"
	.align	4
	.sectionentsize	8
	.align		4
        /*0000*/ 	.word	0x00000000
	.align		4
        /*0004*/ 	.word	0xffffffff
	.align		4
        /*0008*/ 	.word	index@(_ZN7cutlass13device_kernelINS_4fmha6kernel13FmhaKernelTmaINS1_10collective15FmhaMainloopTmaINS_10bfloat16_tEfN4cute5tupleIJNS7_1CILi64EEENS9_ILi128EEESA_EEENS4_12CausalFusionEJEEENS4_15FmhaFwdEpilogueIS6_fNS8_IJSA_SA_SB_EEEEEJEEEEEvNT_6ParamsE)
	.align		4
        /*000c*/ 	.word	index@(__assertfail)
	.align		4
        /*0010*/ 	.word	0x00000000
	.align		4
        /*0014*/ 	.word	0xfffffffe
	.align		4
        /*0018*/ 	.word	0x00000000
	.align		4
        /*001c*/ 	.word	0xfffffffd
	.align		4
        /*0020*/ 	.word	0x00000000
	.align		4
        /*0024*/ 	.word	0xfffffffc


//--------------------- .nv.constant4             --------------------------
	.section	.nv.constant4,"a",@progbits
	.align	8
	.align		8
.nv.constant4:
        /*0000*/ 	.dword	__assertfail
	.align		8
        /*0008*/ 	.dword	__unnamed_1
	.align		8
        /*0010*/ 	.dword	_ZN39_INTERNAL_76c3db1b_4_k_cu_1f7a79a6_29384cuda3std3__45__cpo5beginE
	.align		8
        /*0018*/ 	.dword	_ZN39_INTERNAL_76c3db1b_4_k_cu_1f7a79a6_29384cuda3std3__45__cpo3endE
	.align		8
        /*0020*/ 	.dword	_ZN39_INTERNAL_76c3db1b_4_k_cu_1f7a79a6_29384cuda3std3__45__cpo6cbeginE
	.align		8
        /*0028*/ 	.dword	_ZN39_INTERNAL_76c3db1b_4_k_cu_1f7a79a6_29384cuda3std3__45__cpo4cendE
	.align		8
        /*0030*/ 	.dword	_ZN39_INTERNAL_76c3db1b_4_k_cu_1f7a79a6_29384cuda3std3__441_GLOBAL__N__76c3db1b_4_k_cu_1f7a79a6_29386ignoreE
	.align		8
        /*0038*/ 	.dword	_ZN39_INTERNAL_76c3db1b_4_k_cu_1f7a79a6_29384cuda3std3__419piecewise_constructE
	.align		8
        /*0040*/ 	.dword	_ZN39_INTERNAL_76c3db1b_4_k_cu_1f7a79a6_29384cuda3std3__48in_placeE
	.align		8
        /*0048*/ 	.dword	_ZN39_INTERNAL_76c3db1b_4_k_cu_1f7a79a6_29384cuda3std6ranges3__45__cpo4swapE
	.align		8
        /*0050*/ 	.dword	_ZN39_INTERNAL_76c3db1b_4_k_cu_1f7a79a6_29384cuda3std6ranges3__45__cpo9iter_moveE
	.align		8
        /*0058*/ 	.dword	_ZN39_INTERNAL_76c3db1b_4_k_cu_1f7a79a6_29384cute7productE
	.align		8
        /*0060*/ 	.dword	_ZN39_INTERNAL_76c3db1b_4_k_cu_1f7a79a6_29384cute1_E
	.align		8
        /*0068*/ 	.dword	$str$23
	.align		8
        /*0070*/ 	.dword	$str$24


//--------------------- .text._ZN7cutlass13device_kernelINS_4fmha6kernel13FmhaKernelTmaINS1_10collective15FmhaMainloopTmaINS_10bfloat16_tEfN4cute5tupleIJNS7_1CILi64EEENS9_ILi128EEESA_EEENS4_12CausalFusionEJEEENS4_15FmhaFwdEpilogueIS6_fNS8_IJSA_SA_SB_EEEEEJEEEEEvNT_6ParamsE --------------------------
	.section	.text._ZN7cutlass13device_kernelINS_4fmha6kernel13FmhaKernelTmaINS1_10collective15FmhaMainloopTmaINS_10bfloat16_tEfN4cute5tupleIJNS7_1CILi64EEENS9_ILi128EEESA_EEENS4_12CausalFusionEJEEENS4_15FmhaFwdEpilogueIS6_fNS8_IJSA_SA_SB_EEEEEJEEEEEvNT_6ParamsE,"ax",@progbits
	.align	128
.text._ZN7cutlass13device_kernelINS_4fmha6kernel13FmhaKernelTmaINS1_10collective15FmhaMainloopTmaINS_10bfloat16_tEfN4cute5tupleIJNS7_1CILi64EEENS9_ILi128EEESA_EEENS4_12CausalFusionEJEEENS4_15FmhaFwdEpilogueIS6_fNS8_IJSA_SA_SB_EEEEEJEEEEEvNT_6ParamsE:
        .type           _ZN7cutlass13device_kernelINS_4fmha6kernel13FmhaKernelTmaINS1_10collective15FmhaMainloopTmaINS_10bfloat16_tEfN4cute5tupleIJNS7_1CILi64EEENS9_ILi128EEESA_EEENS4_12CausalFusionEJEEENS4_15FmhaFwdEpilogueIS6_fNS8_IJSA_SA_SB_EEEEEJEEEEEvNT_6ParamsE,@function
        .size           _ZN7cutlass13device_kernelINS_4fmha6kernel13FmhaKernelTmaINS1_10collective15FmhaMainloopTmaINS_10bfloat16_tEfN4cute5tupleIJNS7_1CILi64EEENS9_ILi128EEESA_EEENS4_12CausalFusionEJEEENS4_15FmhaFwdEpilogueIS6_fNS8_IJSA_SA_SB_EEEEEJEEEEEvNT_6ParamsE,(.L_x_78 - _ZN7cutlass13device_kernelINS_4fmha6kernel13FmhaKernelTmaINS1_10collective15FmhaMainloopTmaINS_10bfloat16_tEfN4cute5tupleIJNS7_1CILi64EEENS9_ILi128EEESA_EEENS4_12CausalFusionEJEEENS4_15FmhaFwdEpilogueIS6_fNS8_IJSA_SA_SB_EEEEEJEEEEEvNT_6ParamsE)
        .other          _ZN7cutlass13device_kernelINS_4fmha6kernel13FmhaKernelTmaINS1_10collective15FmhaMainloopTmaINS_10bfloat16_tEfN4cute5tupleIJNS7_1CILi64EEENS9_ILi128EEESA_EEENS4_12CausalFusionEJEEENS4_15FmhaFwdEpilogueIS6_fNS8_IJSA_SA_SB_EEEEEJEEEEEvNT_6ParamsE,@"STO_CUDA_ENTRY STV_DEFAULT"
_ZN7cutlass13device_kernelINS_4fmha6kernel13FmhaKernelTmaINS1_10collective15FmhaMainloopTmaINS_10bfloat16_tEfN4cute5tupleIJNS7_1CILi64EEENS9_ILi128EEESA_EEENS4_12CausalFusionEJEEENS4_15FmhaFwdEpilogueIS6_fNS8_IJSA_SA_SB_EEEEEJEEEEEvNT_6ParamsE:
[----:B------:R-:W1:Y:S01]  /*0000*/  LDC R1, c[0x0][0x28] ;  /* 0x00000a00ff017b82 */ /* 0x000e620000000800 */
[----:B------:R-:W2:Y:S01]  /*0010*/  S2R R16, SR_TID.X ;  /* 0x0000000000107919 */ /* 0x000ea20000002100 */
[----:B------:R-:W-:Y:S01]  /*0020*/  ELECT P0, URZ, PT ;  /* 0x00000000003f782f */ /* 0x000fe20003800000 */
[----:B------:R-:W-:Y:S01]  /*0030*/  BSSY B0, `(.L_x_0) ;  /* 0x0000010000007945 */ /* 0x000fe20003800000 */
[----:B--2---:R-:W-:-:S05]  /*0040*/  SHF.R.U32.HI R10, RZ, 0x5, R16 ;  /* 0x00000005ff0a7819 */ /* 0x004fca0000011610 */
[----:B------:R-:W2:Y:S02]  /*0050*/  SHFL.IDX PT, R0, R10, RZ, 0x1f ;  /* 0x00001fff0a007589 */ /* 0x000ea400000e0000 */
[----:B--2---:R-:W-:-:S13]  /*0060*/  ISETP.NE.OR P0, PT, R0, RZ, !P0 ;  /* 0x000000ff0000720c */ /* 0x004fda0004705670 */
[----:B-1----:R-:W-:Y:S05]  /*0070*/  @P0 BRA `(.L_x_1) ;  /* 0x00000000002c0947 */ /* 0x002fea0003800000 */
[----:B------:R-:W-:Y:S02]  /*0080*/  ULDC.64 UR4, c[0x0][0x198] ;  /* 0x0000660000047ab9 */ /* 0x000fe40000000a00 */
[----:B------:R-:W-:Y:S02]  /*0090*/  UIADD3 UR6, UP0, UR4, 0xf0, URZ ;  /* 0x000000f004067890 */ /* 0x000fe4000ff1e03f */
[----:B------:R-:W-:Y:S02]  /*00a0*/  UIADD3 UR8, UP1, UR4, 0x1f0, URZ ;  /* 0x000001f004087890 */ /* 0x000fe4000ff3e03f */
[----:B------:R-:W-:Y:S02]  /*00b0*/  UIADD3 UR4, UP2, UR4, 0x2f0, URZ ;  /* 0x000002f004047890 */ /* 0x000fe4000ff5e03f */
[----:B------:R-:W-:Y:S02]  /*00c0*/  UIADD3.X UR7, URZ, UR5, URZ, UP0, !UPT ;  /* 0x000000053f077290 */ /* 0x000fe400087fe43f */
[----:B------:R-:W-:-:S02]  /*00d0*/  UIADD3.X UR9, URZ, UR5, URZ, UP1, !UPT ;  /* 0x000000053f097290 */ /* 0x000fc40008ffe43f */
[----:B------:R-:W-:-:S05]  /*00e0*/  UIADD3.X UR5, URZ, UR5, URZ, UP2, !UPT ;  /* 0x000000053f057290 */ /* 0x000fca00097fe43f */
[----:B------:R1:W-:Y:S02]  /*00f0*/  UTMACCTL.PF [UR6] ;  /* 0x00000000060079b9 */ /* 0x0003e40008040000 */
[----:B------:R1:W-:Y:S02]  /*0100*/  UTMACCTL.PF [UR8] ;  /* 0x00000000080079b9 */ /* 0x0003e40008040000 */
[----:B------:R1:W-:Y:S02]  /*0110*/  UTMACCTL.PF [UR4] ;  /* 0x00000000040079b9 */ /* 0x0003e40008040000 */
[----:B-1----:R-:W-:Y:S01]  /*0120*/  NOP ;  /* 0x0000000000007918 */ /* 0x002fe20000000000 */
.L_x_1:
[----:B------:R-:W-:Y:S05]  /*0130*/  BSYNC B0 ;  /* 0x0000000000007941 */ /* 0x000fea0003800000 */
.L_x_0:
[----:B------:R-:W1:Y:S02]  /*0140*/  SHFL.IDX PT, R0, R10, RZ, 0x1f ;  /* 0x00001fff0a007589 */ /* 0x000e6400000e0000 */
[----:B-1----:R-:W-:-:S13]  /*0150*/  ISETP.NE.AND P0, PT, R0, RZ, PT ;  /* 0x000000ff0000720c */ /* 0x002fda0003f05270 */
[----:B------:R-:W-:Y:S05]  /*0160*/  @P0 BRA `(.L_x_2) ;  /* 0x0000000000400947 */ /* 0x000fea0003800000 */
[----:B------:R-:W1:Y:S01]  /*0170*/  S2UR UR8, SR_CgaCtaId ;  /* 0x00000000000879c3 */ /* 0x000e620000008800 */
[----:B------:R-:W-:Y:S01]  /*0180*/  UMOV UR4, 0x400 ;  /* 0x0000040000047882 */ /* 0x000fe20000000000 */
[----:B------:R-:W-:Y:S01]  /*0190*/  UMOV UR5, 0x1 ;  /* 0x0000000100057882 */ /* 0x000fe20000000000 */
[----:B------:R-:W-:Y:S01]  /*01a0*/  UMOV UR6, 0x80 ;  /* 0x0000008000067882 */ /* 0x000fe20000000000 */
[----:B------:R-:W-:Y:S01]  /*01b0*/  ELECT P0, URZ, PT ;  /* 0x00000000003f782f */ /* 0x000fe20003800000 */
[----:B------:R-:W-:-:S04]  /*01c0*/  UIADD3 UR6, -UR6, 0x100000, URZ ;  /* 0x0010000006067890 */ /* 0x000fc8000fffe13f */
[----:B------:R-:W-:Y:S02]  /*01d0*/  USHF.L.U32 UR7, UR6, 0xb, URZ ;  /* 0x0000000b06077899 */ /* 0x000fe4000800063f */
[----:B------:R-:W-:Y:S02]  /*01e0*/  USHF.L.U32 UR6, UR6, 0x1, URZ ;  /* 0x0000000106067899 */ /* 0x000fe4000800063f */
[----:B-1----:R-:W-:Y:S02]  /*01f0*/  ULEA UR8, UR8, UR4, 0x18 ;  /* 0x0000000408087291 */ /* 0x002fe4000f8ec03f */
[----:B------:R-:W-:-:S04]  /*0200*/  UIADD3 UR4, -UR5, 0x100000, URZ ;  /* 0x0010000005047890 */ /* 0x000fc8000fffe13f */
[----:B------:R-:W-:Y:S02]  /*0210*/  USHF.L.U32 UR5, UR4, 0xb, URZ ;  /* 0x0000000b04057899 */ /* 0x000fe4000800063f */
[----:B------:R-:W-:Y:S01]  /*0220*/  USHF.L.U32 UR4, UR4, 0x1, URZ ;  /* 0x0000000104047899 */ /* 0x000fe2000800063f */
[----:B------:R-:W1:Y:S11]  /*0230*/  FENCE.VIEW.ASYNC.S ;  /* 0x00000000000073c6 */ /* 0x000e760000000000 */
[----:B-1----:R1:W2:Y:S01]  /*0240*/  SYNCS.EXCH.64 URZ, [UR8+0x12040], UR4 ;  /* 0x01204004083f75b2 */ /* 0x0022a20008000100 */
[----:B------:R1:W3:Y:S01]  /*0250*/  SYNCS.EXCH.64 URZ, [UR8+0x12048], UR6 ;  /* 0x01204806083f75b2 */ /* 0x0002e20008000100 */
[----:B------:R-:W-:Y:S01]  /*0260*/  NOP ;  /* 0x0000000000007918 */ /* 0x000fe20000000000 */
.L_x_2:
[----:B------:R-:W4:Y:S01]  /*0270*/  SHFL.IDX PT, R0, R10, RZ, 0x1f ;  /* 0x00001fff0a007589 */ /* 0x000f2200000e0000 */
[----:B------:R-:W-:Y:S01]  /*0280*/  NOP ;  /* 0x0000000000007918 */ /* 0x000fe20000000000 */
[----:B----4-:R-:W-:-:S13]  /*0290*/  ISETP.NE.AND P0, PT, R0, RZ, PT ;  /* 0x000000ff0000720c */ /* 0x010fda0003f05270 */
[----:B------:R-:W-:Y:S05]  /*02a0*/  @P0 BRA `(.L_x_3) ;  /* 0x0000000000580947 */ /* 0x000fea0003800000 */
[----:B-1----:R-:W1:Y:S01]  /*02b0*/  S2UR UR5, SR_CgaCtaId ;  /* 0x00000000000579c3 */ /* 0x002e620000008800 */
[----:B------:R-:W-:Y:S01]  /*02c0*/  UMOV UR4, 0x400 ;  /* 0x0000040000047882 */ /* 0x000fe20000000000 */
[----:B------:R-:W-:Y:S01]  /*02d0*/  UMOV UR6, 0x1 ;  /* 0x0000000100067882 */ /* 0x000fe20000000000 */
[----:B------:R-:W-:Y:S01]  /*02e0*/  UMOV UR7, 0x80 ;  /* 0x0000008000077882 */ /* 0x000fe20000000000 */
[----:B------:R-:W-:Y:S01]  /*02f0*/  ELECT P0, URZ, PT ;  /* 0x00000000003f782f */ /* 0x000fe20003800000 */
[----:B-1----:R-:W-:Y:S02]  /*0300*/  ULEA UR8, UR5, UR4, 0x18 ;  /* 0x0000000405087291 */ /* 0x002fe4000f8ec03f */
[----:B------:R-:W-:-:S04]  /*0310*/  UIADD3 UR4, -UR6, 0x100000, URZ ;  /* 0x0010000006047890 */ /* 0x000fc8000fffe13f */
[----:B------:R-:W-:Y:S02]  /*0320*/  USHF.L.U32 UR5, UR4, 0xb, URZ ;  /* 0x0000000b04057899 */ /* 0x000fe4000800063f */
[----:B------:R-:W-:Y:S02]  /*0330*/  USHF.L.U32 UR4, UR4, 0x1, URZ ;  /* 0x0000000104047899 */ /* 0x000fe4000800063f */
[----:B------:R-:W-:-:S04]  /*0340*/  UIADD3 UR6, -UR7, 0x100000, URZ ;  /* 0x0010000007067890 */ /* 0x000fc8000fffe13f */
[----:B------:R-:W-:Y:S02]  /*0350*/  USHF.L.U32 UR7, UR6, 0xb, URZ ;  /* 0x0000000b06077899 */ /* 0x000fe4000800063f */
[----:B------:R-:W-:Y:S01]  /*0360*/  USHF.L.U32 UR6, UR6, 0x1, URZ ;  /* 0x0000000106067899 */ /* 0x000fe2000800063f */
[----:B------:R-:W1:Y:S03]  /*0370*/  FENCE.VIEW.ASYNC.S ;  /* 0x00000000000073c6 */ /* 0x000e660000000000 */
[----:B-1----:R4:W1:Y:S08]  /*0380*/  SYNCS.EXCH.64 URZ, [UR8+0x12000], UR4 ;  /* 0x01200004083f75b2 */ /* 0x0028700008000100 */
[----:B------:R4:W1:Y:S01]  /*0390*/  SYNCS.EXCH.64 URZ, [UR8+0x12020], UR6 ;  /* 0x01202006083f75b2 */ /* 0x0008620008000100 */
[----:B------:R4:W1:Y:S01]  /*03a0*/  SYNCS.EXCH.64 URZ, [UR8+0x12008], UR4 ;  /* 0x01200804083f75b2 */ /* 0x0008620008000100 */
[----:B------:R4:W1:Y:S01]  /*03b0*/  SYNCS.EXCH.64 URZ, [UR8+0x12028], UR6 ;  /* 0x01202806083f75b2 */ /* 0x0008620008000100 */
[----:B------:R4:W1:Y:S01]  /*03c0*/  SYNCS.EXCH.64 URZ, [UR8+0x12010], UR4 ;  /* 0x01201004083f75b2 */ /* 0x0008620008000100 */
[----:B------:R4:W1:Y:S01]  /*03d0*/  SYNCS.EXCH.64 URZ, [UR8+0x12030], UR6 ;  /* 0x01203006083f75b2 */ /* 0x0008620008000100 */
[----:B------:R4:W1:Y:S01]  /*03e0*/  SYNCS.EXCH.64 URZ, [UR8+0x12018], UR4 ;  /* 0x01201804083f75b2 */ /* 0x0008620008000100 */
[----:B------:R4:W1:Y:S02]  /*03f0*/  SYNCS.EXCH.64 URZ, [UR8+0x12038], UR6 ;  /* 0x01203806083f75b2 */ /* 0x0008640008000100 */
[----:B----4-:R-:W-:Y:S01]  /*0400*/  NOP ;  /* 0x0000000000007918 */ /* 0x010fe20000000000 */
.L_x_3:
        /* <DEDUP_REMOVED lines=20> */
[----:B------:R4:W1:Y:S02]  /*0550*/  SYNCS.EXCH.64 URZ, [UR8+0x12068], UR6 ;  /* 0x01206806083f75b2 */ /* 0x0008640008000100 */
[----:B----4-:R-:W-:Y:S01]  /*0560*/  NOP ;  /* 0x0000000000007918 */ /* 0x010fe20000000000 */
.L_x_4:
[----:B------:R-:W4:Y:S01]  /*0570*/  S2UR UR11, SR_CTAID.X ;  /* 0x00000000000b79c3 */ /* 0x000f220000002500 */
[----:B------:R-:W5:Y:S01]  /*0580*/  SHFL.IDX PT, R10, R10, RZ, 0x1f ;  /* 0x00001fff0a0a7589 */ /* 0x000f6200000e0000 */
[----:B-1----:R-:W-:Y:S01]  /*0590*/  ULDC UR4, c[0x0][0x28c] ;  /* 0x0000a30000047ab9 */ /* 0x002fe20000000800 */
[----:B------:R-:W-:Y:S02]  /*05a0*/  ELECT P0, URZ, PT ;  /* 0x00000000003f782f */ /* 0x000fe40003800000 */
[----:B------:R-:W-:Y:S01]  /*05b0*/  SHF.R.S32.HI R3, RZ, 0x1f, R16 ;  /* 0x0000001fff037819 */ /* 0x000fe20000011410 */
[----:B------:R-:W-:Y:S01]  /*05c0*/  UIADD3 UR4, UR4, 0x7f, URZ ;  /* 0x0000007f04047890 */ /* 0x000fe2000fffe03f */
[----:B------:R-:W-:Y:S01]  /*05d0*/  NOP ;  /* 0x0000000000007918 */ /* 0x000fe20000000000 */
[----:B------:R-:W-:Y:S01]  /*05e0*/  BSSY B0, `(.L_x_5) ;  /* 0x000002e000007945 */ /* 0x000fe20003800000 */
[----:B------:R-:W-:Y:S01]  /*05f0*/  LEA.HI R3, R3, R16, RZ, 0x7 ;  /* 0x0000001003037211 */ /* 0x000fe200078f38ff */
[----:B------:R-:W-:Y:S01]  /*0600*/  USHF.R.S32.HI UR5, URZ, 0x1f, UR4 ;  /* 0x0000001f3f057899 */ /* 0x000fe20008011404 */
[----:B------:R-:W1:Y:S01]  /*0610*/  S2UR UR36, SR_CTAID.Y ;  /* 0x00000000002479c3 */ /* 0x000e620000002600 */
[----:B------:R-:W-:-:S02]  /*0620*/  MOV R9, RZ ;  /* 0x000000ff00097202 */ /* 0x000fc40000000f00 */
[----:B------:R-:W-:Y:S01]  /*0630*/  ULEA.HI UR5, UR5, UR4, URZ, 0x7 ;  /* 0x0000000405057291 */ /* 0x000fe2000f8f383f */
[----:B------:R-:W-:-:S03]  /*0640*/  LOP3.LUT R3, R3, 0xffffff80, RZ, 0xc0, !PT ;  /* 0xffffff8003037812 */ /* 0x000fc600078ec0ff */
[----:B------:R-:W-:Y:S01]  /*0650*/  USHF.R.S32.HI UR5, URZ, 0x7, UR5 ;  /* 0x000000073f057899 */ /* 0x000fe20008011405 */
[----:B------:R-:W1:Y:S01]  /*0660*/  S2UR UR37, SR_CTAID.Z ;  /* 0x00000000002579c3 */ /* 0x000e620000002700 */
[----:B----4-:R-:W-:-:S07]  /*0670*/  USHF.L.U32 UR11, UR11, 0x6, URZ ;  /* 0x000000060b0b7899 */ /* 0x010fce000800063f */
[----:B--23--:R-:W-:Y:S01]  /*0680*/  BAR.SYNC.DEFER_BLOCKING 0x0 ;  /* 0x0000000000007b1d */ /* 0x00cfe20000010000 */
[----:B-----5:R-:W-:Y:S01]  /*0690*/  ISETP.EQ.AND P1, PT, R10, RZ, P0 ;  /* 0x000000ff0a00720c */ /* 0x020fe20000722270 */
[----:B------:R-:W-:-:S04]  /*06a0*/  IMAD.U32 R0, RZ, RZ, UR11 ;  /* 0x0000000bff007e24 */ /* 0x000fc8000f8e00ff */
[----:B------:R-:W-:-:S05]  /*06b0*/  VIADD R0, R0, 0xbf ;  /* 0x000000bf00007836 */ /* 0x000fca0000000000 */
[----:B------:R-:W-:Y:S01]  /*06c0*/  SHF.R.U32.HI R20, RZ, 0x7, R0 ;  /* 0x00000007ff147819 */ /* 0x000fe20000011600 */
[----:B------:R-:W-:-:S03]  /*06d0*/  IMAD.IADD R0, R16, 0x1, -R3 ;  /* 0x0000000110007824 */ /* 0x000fc600078e0a03 */
[----:B------:R-:W-:Y:S01]  /*06e0*/  VIMNMX R2, R20, UR5, PT ;  /* 0x0000000514027c48 */ /* 0x000fe2000bfe0100 */
[----:B-1----:R-:W-:Y:S06]  /*06f0*/  @!P1 BRA `(.L_x_6) ;  /* 0x0000000000709947 */ /* 0x002fec0003800000 */
[----:B------:R-:W1:Y:S01]  /*0700*/  S2R R4, SR_CgaCtaId ;  /* 0x0000000000047919 */ /* 0x000e620000008800 */
[----:B------:R-:W-:Y:S01]  /*0710*/  MOV R3, 0x400 ;  /* 0x0000040000037802 */ /* 0x000fe20000000f00 */
[----:B------:R-:W-:Y:S01]  /*0720*/  IMAD.MOV.U32 R5, RZ, RZ, 0x1 ;  /* 0x00000001ff057424 */ /* 0x000fe200078e00ff */
[----:B------:R-:W-:Y:S02]  /*0730*/  ISETP.NE.AND P3, PT, R0, RZ, PT ;  /* 0x000000ff0000720c */ /* 0x000fe40003f65270 */
[----:B-1----:R-:W-:Y:S02]  /*0740*/  LEA R4, R4, R3, 0x18 ;  /* 0x0000000304047211 */ /* 0x002fe400078ec0ff */
[----:B------:R-:W-:-:S09]  /*0750*/  SHF.L.U32 R3, R5, 0x1f, RZ ;  /* 0x0000001f05037819 */ /* 0x000fd200000006ff */
.L_x_7:
[----:B-1----:R1:W2:Y:S02]  /*0760*/  SYNCS.PHASECHK.TRANS64.TRYWAIT P2, [R4+URZ+0x12048], R3 ;  /* 0x01204803040075a7 */ /* 0x0022a4000804017f */
[----:B--2---:R-:W-:Y:S05]  /*0770*/  @!P2 NANOSLEEP.SYNCS 0x989680 ;  /* 0x009896800000a95d */ /* 0x004fea0003900000 */
[----:B------:R-:W2:Y:S02]  /*0780*/  @!P2 SYNCS.PHASECHK.TRANS64 P2, [R4+URZ+0x12048], R3 ;  /* 0x012048030400a5a7 */ /* 0x000ea4000804007f */
[----:B--2---:R-:W-:Y:S05]  /*0790*/  @!P2 BRA `(.L_x_7) ;  /* 0xfffffffc00f0a947 */ /* 0x004fea000383ffff */
[----:B------:R-:W-:Y:S05]  /*07a0*/  @P3 BRA `(.L_x_8) ;  /* 0x0000000000143947 */ /* 0x000fea0003800000 */
[----:B------:R-:W-:Y:S02]  /*07b0*/  LOP3.LUT P2, RZ, R16, 0x1f, RZ, 0xc0, !PT ;  /* 0x0000001f10ff7812 */ /* 0x000fe4000784c0ff */
[----:B-1----:R-:W-:-:S04]  /*07c0*/  MOV R3, 0x2000 ;  /* 0x0000200000037802 */ /* 0x002fc80000000f00 */
[----:B------:R2:W-:Y:S07]  /*07d0*/  SYNCS.ARRIVE.TRANS64 RZ, [R4+URZ+0x12040], R3 ;  /* 0x0120400304ff79a7 */ /* 0x0005ee000800003f */
[----:B------:R-:W-:Y:S05]  /*07e0*/  @!P2 BRA `(.L_x_8) ;  /* 0x000000000004a947 */ /* 0x000fea0003800000 */
[----:B------:R-:W-:Y:S01]  /*07f0*/  BPT.TRAP 0x1 ;  /* 0x000000040000795c */ /* 0x000fe20000300000 */
.L_x_8:
[----:B------:R-:W-:Y:S01]  /*0800*/  R2UR UR8, R4 ;  /* 0x00000000040872ca */ /* 0x000fe200000e0000 */
[----:B------:R-:W-:Y:S01]  /*0810*/  ULDC.64 UR4, c[0x0][0x198] ;  /* 0x0000660000047ab9 */ /* 0x000fe20000000a00 */
[----:B------:R-:W-:Y:S01]  /*0820*/  UMOV UR6, 0x0 ;  /* 0x0000000000067882 */ /* 0x000fe20000000000 */
[----:B------:R-:W-:Y:S01]  /*0830*/  UIADD3 UR4, UP0, UR4, 0xf0, URZ ;  /* 0x000000f004047890 */ /* 0x000fe2000ff1e03f */
[----:B------:R-:W-:Y:S01]  /*0840*/  UMOV UR7, 0x10000000 ;  /* 0x1000000000077882 */ /* 0x000fe20000000000 */
[----:B------:R-:W-:Y:S02]  /*0850*/  UMOV UR10, URZ ;  /* 0x0000003f000a7c82 */ /* 0x000fe40008000000 */
[----:B------:R-:W-:Y:S01]  /*0860*/  UIADD3.X UR5, URZ, UR5, URZ, UP0, !UPT ;  /* 0x000000053f057290 */ /* 0x000fe200087fe43f */
[----:B------:R-:W-:Y:S01]  /*0870*/  UMOV UR12, UR36 ;  /* 0x00000024000c7c82 */ /* 0x000fe20008000000 */
[----:B------:R-:W-:-:S04]  /*0880*/  UMOV UR13, UR37 ;  /* 0x00000025000d7c82 */ /* 0x000fc80008000000 */
[----:B------:R-:W-:-:S09]  /*0890*/  UIADD3 UR9, UR8, 0x12040, URZ ;  /* 0x0001204008097890 */ /* 0x000fd2000fffe03f */
[----:B------:R3:W-:Y:S02]  /*08a0*/  UTMALDG.4D [UR8], [UR4], desc[UR6] ;  /* 0x00000608040075b4 */ /* 0x0007e40008019000 */
[----:B---3--:R-:W-:Y:S01]  /*08b0*/  NOP ;  /* 0x0000000000007918 */ /* 0x008fe20000000000 */
.L_x_6:
[----:B------:R-:W-:Y:S05]  /*08c0*/  BSYNC B0 ;  /* 0x0000000000007941 */ /* 0x000fea0003800000 */
.L_x_5:
[----:B------:R-:W-:Y:S01]  /*08d0*/  BSSY B0, `(.L_x_9) ;  /* 0x0000097000007945 */ /* 0x000fe20003800000 */
[----:B------:R-:W-:Y:S01]  /*08e0*/  IMAD.SHL.U32 R8, R2, 0x2, RZ ;  /* 0x0000000202087824 */ /* 0x000fe200078e00ff */
[----:B------:R-:W-:Y:S01]  /*08f0*/  MOV R6, 0x1 ;  /* 0x0000000100067802 */ /* 0x000fe20000000f00 */
[----:B------:R-:W-:Y:S02]  /*0900*/  IMAD.MOV.U32 R7, RZ, RZ, 0x1 ;  /* 0x00000001ff077424 */ /* 0x000fe400078e00ff */
[----:B------:R-:W-:Y:S01]  /*0910*/  IMAD.MOV.U32 R5, RZ, RZ, RZ ;  /* 0x000000ffff057224 */ /* 0x000fe200078e00ff */
[----:B------:R-:W-:Y:S06]  /*0920*/  @!P1 BRA `(.L_x_10) ;  /* 0x0000000800449947 */ /* 0x000fec0003800000 */
[----:B------:R-:W-:Y:S01]  /*0930*/  ISETP.GE.AND P1, PT, R2, 0x1, PT ;  /* 0x000000010200780c */ /* 0x000fe20003f26270 */
[----:B------:R-:W-:Y:S01]  /*0940*/  IMAD.MOV.U32 R9, RZ, RZ, RZ ;  /* 0x000000ffff097224 */ /* 0x000fe200078e00ff */
[----:B------:R-:W-:Y:S02]  /*0950*/  LOP3.LUT R11, R16, 0x1f, RZ, 0xc0, !PT ;  /* 0x0000001f100b7812 */ /* 0x000fe400078ec0ff */
[----:B------:R-:W-:-:S09]  /*0960*/  MOV R5, RZ ;  /* 0x000000ff00057202 */ /* 0x000fd20000000f00 */
[----:B------:R-:W-:Y:S05]  /*0970*/  @!P1 BRA `(.L_x_11) ;  /* 0x0000000000f49947 */ /* 0x000fea0003800000 */
[----:B-12---:R-:W1:Y:S01]  /*0980*/  S2R R4, SR_CgaCtaId ;  /* 0x0000000000047919 */ /* 0x006e620000008800 */
[----:B------:R-:W-:Y:S01]  /*0990*/  MOV R3, 0x400 ;  /* 0x0000040000037802 */ /* 0x000fe20000000f00 */
[----:B------:R-:W-:Y:S01]  /*09a0*/  IMAD.MOV.U32 R6, RZ, RZ, 0x1 ;  /* 0x00000001ff067424 */ /* 0x000fe200078e00ff */
[----:B------:R-:W-:Y:S01]  /*09b0*/  ISETP.NE.AND P2, PT, R0, RZ, PT ;  /* 0x000000ff0000720c */ /* 0x000fe20003f45270 */
[----:B------:R-:W-:Y:S01]  /*09c0*/  IMAD.MOV.U32 R5, RZ, RZ, 0x1 ;  /* 0x00000001ff057424 */ /* 0x000fe200078e00ff */
[----:B-1----:R-:W-:Y:S02]  /*09d0*/  LEA R4, R4, R3, 0x18 ;  /* 0x0000000304047211 */ /* 0x002fe400078ec0ff */
[----:B------:R-:W-:-:S09]  /*09e0*/  SHF.L.U32 R3, R6, 0x1f, RZ ;  /* 0x0000001f06037819 */ /* 0x000fd200000006ff */
.L_x_12:
[----:B-1----:R1:W2:Y:S02]  /*09f0*/  SYNCS.PHASECHK.TRANS64.TRYWAIT P1, [R4+URZ+0x12020], R3 ;  /* 0x01202003040075a7 */ /* 0x0022a4000802017f */
[----:B--2---:R-:W-:Y:S05]  /*0a00*/  @!P1 NANOSLEEP.SYNCS 0x989680 ;  /* 0x009896800000995d */ /* 0x004fea0003900000 */
[----:B------:R-:W2:Y:S02]  /*0a10*/  @!P1 SYNCS.PHASECHK.TRANS64 P1, [R4+URZ+0x12020], R3 ;  /* 0x01202003040095a7 */ /* 0x000ea4000802007f */
[----:B--2---:R-:W-:Y:S05]  /*0a20*/  @!P1 BRA `(.L_x_12) ;  /* 0xfffffffc00f09947 */ /* 0x004fea000383ffff */
[----:B------:R-:W-:Y:S05]  /*0a30*/  @P2 BRA `(.L_x_13) ;  /* 0x0000000000142947 */ /* 0x000fea0003800000 */
[----:B------:R-:W-:Y:S02]  /*0a40*/  ISETP.NE.AND P1, PT, R11, RZ, PT ;  /* 0x000000ff0b00720c */ /* 0x000fe40003f25270 */
[----:B-1----:R-:W-:-:S04]  /*0a50*/  MOV R3, 0x4000 ;  /* 0x0000400000037802 */ /* 0x002fc80000000f00 */
[----:B------:R2:W-:Y:S07]  /*0a60*/  SYNCS.ARRIVE.TRANS64 RZ, [R4+URZ+0x12000], R3 ;  /* 0x0120000304ff79a7 */ /* 0x0005ee000800003f */
[----:B------:R-:W-:Y:S05]  /*0a70*/  @!P1 BRA `(.L_x_13) ;  /* 0x0000000000049947 */ /* 0x000fea0003800000 */
[----:B------:R-:W-:Y:S01]  /*0a80*/  BPT.TRAP 0x1 ;  /* 0x000000040000795c */ /* 0x000fe20000300000 */
.L_x_13:
[----:B------:R-:W-:Y:S01]  /*0a90*/  R2UR UR33, R4 ;  /* 0x00000000042172ca */ /* 0x000fe200000e0000 */
[----:B------:R-:W-:Y:S01]  /*0aa0*/  ULDC.64 UR4, c[0x0][0x198] ;  /* 0x0000660000047ab9 */ /* 0x000fe20000000a00 */
[----:B-12---:R-:W1:Y:S01]  /*0ab0*/  S2R R4, SR_CgaCtaId ;  /* 0x0000000000047919 */ /* 0x006e620000008800 */
[----:B------:R-:W-:Y:S01]  /*0ac0*/  UIADD3 UR4, UP0, UR4, 0x1f0, URZ ;  /* 0x000001f004047890 */ /* 0x000fe2000ff1e03f */
[----:B------:R-:W-:Y:S01]  /*0ad0*/  MOV R3, 0x400 ;  /* 0x0000040000037802 */ /* 0x000fe20000000f00 */
[----:B------:R-:W-:Y:S01]  /*0ae0*/  UMOV UR6, 0x0 ;  /* 0x0000000000067882 */ /* 0x000fe20000000000 */
[----:B------:R-:W-:Y:S01]  /*0af0*/  UMOV UR7, 0x10000000 ;  /* 0x1000000000077882 */ /* 0x000fe20000000000 */
[----:B------:R-:W-:Y:S01]  /*0b00*/  UIADD3.X UR5, URZ, UR5, URZ, UP0, !UPT ;  /* 0x000000053f057290 */ /* 0x000fe200087fe43f */
[----:B------:R-:W-:Y:S01]  /*0b10*/  IMAD.MOV.U32 R6, RZ, RZ, 0x1 ;  /* 0x00000001ff067424 */ /* 0x000fe200078e00ff */
[----:B------:R-:W-:Y:S01]  /*0b20*/  UMOV UR34, URZ ;  /* 0x0000003f00227c82 */ /* 0x000fe20008000000 */
[----:B------:R-:W-:Y:S01]  /*0b30*/  UMOV UR35, URZ ;  /* 0x0000003f00237c82 */ /* 0x000fe20008000000 */
[----:B------:R-:W-:Y:S01]  /*0b40*/  ISETP.NE.AND P2, PT, R0, RZ, PT ;  /* 0x000000ff0000720c */ /* 0x000fe20003f45270 */
[----:B------:R-:W-:Y:S01]  /*0b50*/  IMAD.MOV.U32 R9, RZ, RZ, 0x1 ;  /* 0x00000001ff097424 */ /* 0x000fe200078e00ff */
[----:B------:R-:W-:Y:S01]  /*0b60*/  UIADD3 UR32, UR33, 0x2000, URZ ;  /* 0x0000200021207890 */ /* 0x000fe2000fffe03f */
[----:B------:R-:W-:Y:S01]  /*0b70*/  SHF.L.U32 R6, R6, 0x1f, RZ ;  /* 0x0000001f06067819 */ /* 0x000fe200000006ff */
[----:B------:R-:W-:-:S09]  /*0b80*/  UIADD3 UR33, UR33, 0x12000, URZ ;  /* 0x0001200021217890 */ /* 0x000fd2000fffe03f */
[----:B------:R2:W-:Y:S01]  /*0b90*/  UTMALDG.4D [UR32], [UR4], desc[UR6] ;  /* 0x00000620040075b4 */ /* 0x0005e20008019000 */
[----:B-1----:R-:W-:-:S04]  /*0ba0*/  LEA R4, R4, R3, 0x18 ;  /* 0x0000000304047211 */ /* 0x002fc800078ec0ff */
[----:B--2---:R-:W-:-:S07]  /*0bb0*/  LEA R3, R5, R4, 0x3 ;  /* 0x0000000405037211 */ /* 0x004fce00078e18ff */
.L_x_14:
[----:B-1----:R1:W2:Y:S02]  /*0bc0*/  SYNCS.PHASECHK.TRANS64.TRYWAIT P1, [R3+URZ+0x12020], R6 ;  /* 0x01202006030075a7 */ /* 0x0022a4000802017f */
[----:B--2---:R-:W-:Y:S05]  /*0bd0*/  @!P1 NANOSLEEP.SYNCS 0x989680 ;  /* 0x009896800000995d */ /* 0x004fea0003900000 */
[----:B------:R-:W2:Y:S02]  /*0be0*/  @!P1 SYNCS.PHASECHK.TRANS64 P1, [R3+URZ+0x12020], R6 ;  /* 0x01202006030095a7 */ /* 0x000ea4000802007f */
[----:B--2---:R-:W-:Y:S05]  /*0bf0*/  @!P1 BRA `(.L_x_14) ;  /* 0xfffffffc00f09947 */ /* 0x004fea000383ffff */
[----:B------:R-:W-:Y:S05]  /*0c00*/  @P2 BRA `(.L_x_15) ;  /* 0x0000000000142947 */ /* 0x000fea0003800000 */
[----:B------:R-:W-:Y:S01]  /*0c10*/  ISETP.NE.AND P1, PT, R11, RZ, PT ;  /* 0x000000ff0b00720c */ /* 0x000fe20003f25270 */
[----:B-1----:R-:W-:-:S04]  /*0c20*/  IMAD.MOV.U32 R6, RZ, RZ, 0x4000 ;  /* 0x00004000ff067424 */ /* 0x002fc800078e00ff */
[----:B------:R2:W-:Y:S08]  /*0c30*/  SYNCS.ARRIVE.TRANS64 RZ, [R3+URZ+0x12000], R6 ;  /* 0x0120000603ff79a7 */ /* 0x0005f0000800003f */
[----:B------:R-:W-:Y:S05]  /*0c40*/  @!P1 BRA `(.L_x_15) ;  /* 0x0000000000049947 */ /* 0x000fea0003800000 */
[----:B------:R-:W-:Y:S01]  /*0c50*/  BPT.TRAP 0x1 ;  /* 0x000000040000795c */ /* 0x000fe20000300000 */
.L_x_15:
[----:B------:R-:W-:Y:S01]  /*0c60*/  IMAD R4, R5, 0x4000, R4 ;  /* 0x0000400005047824 */ /* 0x000fe200078e0204 */
[----:B------:R-:W-:Y:S01]  /*0c70*/  R2UR UR33, R3 ;  /* 0x00000000032172ca */ /* 0x000fe200000e0000 */
[----:B------:R-:W-:Y:S01]  /*0c80*/  ULDC.64 UR4, c[0x0][0x198] ;  /* 0x0000660000047ab9 */ /* 0x000fe20000000a00 */
[----:B------:R-:W-:Y:S01]  /*0c90*/  UMOV UR6, 0x0 ;  /* 0x0000000000067882 */ /* 0x000fe20000000000 */
[----:B------:R-:W-:Y:S01]  /*0ca0*/  UIADD3 UR4, UP0, UR4, 0x2f0, URZ ;  /* 0x000002f004047890 */ /* 0x000fe2000ff1e03f */
[----:B------:R-:W-:Y:S01]  /*0cb0*/  R2UR UR32, R4 ;  /* 0x00000000042072ca */ /* 0x000fe200000e0000 */
[----:B------:R-:W-:Y:S01]  /*0cc0*/  UMOV UR7, 0x10000000 ;  /* 0x1000000000077882 */ /* 0x000fe20000000000 */
[----:B------:R-:W-:Y:S01]  /*0cd0*/  UMOV UR34, URZ ;  /* 0x0000003f00227c82 */ /* 0x000fe20008000000 */
[----:B------:R-:W-:Y:S01]  /*0ce0*/  UIADD3.X UR5, URZ, UR5, URZ, UP0, !UPT ;  /* 0x000000053f057290 */ /* 0x000fe200087fe43f */
[----:B------:R-:W-:Y:S01]  /*0cf0*/  IADD3 R5, R5, 0x1, RZ ;  /* 0x0000000105057810 */ /* 0x000fe20007ffe0ff */
[----:B------:R-:W-:-:S04]  /*0d00*/  UMOV UR35, URZ ;  /* 0x0000003f00237c82 */ /* 0x000fc80008000000 */
[----:B------:R-:W-:-:S04]  /*0d10*/  UIADD3 UR33, UR33, 0x12000, URZ ;  /* 0x0001200021217890 */ /* 0x000fc8000fffe03f */
[----:B------:R-:W-:-:S09]  /*0d20*/  UIADD3 UR32, UR32, 0x2000, URZ ;  /* 0x0000200020207890 */ /* 0x000fd2000fffe03f */
[----:B------:R3:W-:Y:S02]  /*0d30*/  UTMALDG.4D [UR32], [UR4], desc[UR6] ;  /* 0x00000620040075b4 */ /* 0x0007e40008019000 */
[----:B---3--:R-:W-:Y:S01]  /*0d40*/  NOP ;  /* 0x0000000000007918 */ /* 0x008fe20000000000 */
.L_x_11:
[----:B------:R-:W-:Y:S01]  /*0d50*/  ISETP.GE.AND P1, PT, R2, 0x2, PT ;  /* 0x000000020200780c */ /* 0x000fe20003f26270 */
[----:B-12---:R-:W-:-:S12]  /*0d60*/  IMAD.MOV.U32 R6, RZ, RZ, 0x1 ;  /* 0x00000001ff067424 */ /* 0x006fd800078e00ff */
[----:B------:R-:W-:Y:S05]  /*0d70*/  @!P1 BRA `(.L_x_16) ;  /* 0x0000000400249947 */ /* 0x000fea0003800000 */
[----:B------:R-:W1:Y:S01]  /*0d80*/  S2R R4, SR_CgaCtaId ;  /* 0x0000000000047919 */ /* 0x000e620000008800 */
[----:B------:R-:W-:Y:S01]  /*0d90*/  MOV R3, 0x400 ;  /* 0x0000040000037802 */ /* 0x000fe20000000f00 */
[----:B------:R-:W-:Y:S01]  /*0da0*/  IMAD.MOV.U32 R6, RZ, RZ, 0x1 ;  /* 0x00000001ff067424 */ /* 0x000fe200078e00ff */
[----:B------:R-:W-:-:S04]  /*0db0*/  ISETP.NE.AND P2, PT, R0, RZ, PT ;  /* 0x000000ff0000720c */ /* 0x000fc80003f45270 */
[----:B------:R-:W-:Y:S02]  /*0dc0*/  SHF.L.U32 R6, R6, 0x1f, RZ ;  /* 0x0000001f06067819 */ /* 0x000fe400000006ff */
[----:B-1----:R-:W-:-:S04]  /*0dd0*/  LEA R4, R4, R3, 0x18 ;  /* 0x0000000304047211 */ /* 0x002fc800078ec0ff */
[----:B------:R-:W-:-:S07]  /*0de0*/  LEA R3, R5, R4, 0x3 ;  /* 0x0000000405037211 */ /* 0x000fce00078e18ff */
.L_x_17:
        /* <DEDUP_REMOVED lines=10> */
.L_x_18:
[----:B------:R-:W-:Y:S01]  /*0e90*/  IMAD R4, R5, 0x4000, R4 ;  /* 0x0000400005047824 */ /* 0x000fe200078e0204 */
[----:B------:R-:W-:Y:S01]  /*0ea0*/  R2UR UR33, R3 ;  /* 0x00000000032172ca */ /* 0x000fe200000e0000 */
[----:B------:R-:W-:Y:S01]  /*0eb0*/  ULDC.64 UR4, c[0x0][0x198] ;  /* 0x0000660000047ab9 */ /* 0x000fe20000000a00 */
[----:B------:R-:W-:Y:S01]  /*0ec0*/  R2UR UR35, R9 ;  /* 0x00000000092372ca */ /* 0x000fe200000e0000 */
[----:B------:R-:W-:Y:S01]  /*0ed0*/  UIADD3 UR4, UP0, UR4, 0x1f0, URZ ;  /* 0x000001f004047890 */ /* 0x000fe2000ff1e03f */
[----:B------:R-:W-:Y:S01]  /*0ee0*/  R2UR UR32, R4 ;  /* 0x00000000042072ca */ /* 0x000fe200000e0000 */
[----:B------:R-:W-:Y:S01]  /*0ef0*/  UMOV UR6, 0x0 ;  /* 0x0000000000067882 */ /* 0x000fe20000000000 */
[----:B------:R-:W3:Y:S01]  /*0f00*/  S2R R4, SR_CgaCtaId ;  /* 0x0000000000047919 */ /* 0x000ee20000008800 */
[----:B------:R-:W-:Y:S01]  /*0f10*/  UIADD3.X UR5, URZ, UR5, URZ, UP0, !UPT ;  /* 0x000000053f057290 */ /* 0x000fe200087fe43f */
[----:B------:R-:W-:Y:S01]  /*0f20*/  IADD3 R5, R5, 0x1, RZ ;  /* 0x0000000105057810 */ /* 0x000fe20007ffe0ff */
[----:B------:R-:W-:Y:S01]  /*0f30*/  UMOV UR7, 0x10000000 ;  /* 0x1000000000077882 */ /* 0x000fe20000000000 */
[----:B------:R-:W-:Y:S01]  /*0f40*/  UMOV UR34, URZ ;  /* 0x0000003f00227c82 */ /* 0x000fe20008000000 */
[----:B-12---:R-:W-:-:S02]  /*0f50*/  MOV R3, 0x400 ;  /* 0x0000040000037802 */ /* 0x006fc40000000f00 */
[----:B------:R-:W-:Y:S01]  /*0f60*/  UIADD3 UR33, UR33, 0x12000, URZ ;  /* 0x0001200021217890 */ /* 0x000fe2000fffe03f */
[C---:B------:R-:W-:Y:S01]  /*0f70*/  ISETP.NE.AND P2, PT, R5.reuse, 0x4, PT ;  /* 0x000000040500780c */ /* 0x040fe20003f45270 */
[----:B------:R-:W-:Y:S01]  /*0f80*/  USHF.L.U32 UR35, UR35, 0x7, URZ ;  /* 0x0000000723237899 */ /* 0x000fe2000800063f */
[C---:B------:R-:W-:Y:S01]  /*0f90*/  ISETP.NE.AND P1, PT, R5.reuse, 0x4, PT ;  /* 0x000000040500780c */ /* 0x040fe20003f25270 */
[----:B------:R-:W-:Y:S01]  /*0fa0*/  UIADD3 UR32, UR32, 0x2000, URZ ;  /* 0x0000200020207890 */ /* 0x000fe2000fffe03f */
[----:B------:R-:W-:Y:S02]  /*0fb0*/  SEL R5, R5, RZ, P2 ;  /* 0x000000ff05057207 */ /* 0x000fe40001000000 */
[----:B------:R-:W-:Y:S02]  /*0fc0*/  SEL R6, RZ, 0x1, !P1 ;  /* 0x00000001ff067807 */ /* 0x000fe40004800000 */
[----:B------:R-:W-:-:S04]  /*0fd0*/  ISETP.NE.AND P3, PT, R0, RZ, PT ;  /* 0x000000ff0000720c */ /* 0x000fc80003f65270 */
[----:B------:R1:W-:Y:S01]  /*0fe0*/  UTMALDG.4D [UR32], [UR4], desc[UR6] ;  /* 0x00000620040075b4 */ /* 0x0003e20008019000 */
[----:B---3--:R-:W-:Y:S02]  /*0ff0*/  LEA R4, R4, R3, 0x18 ;  /* 0x0000000304047211 */ /* 0x008fe400078ec0ff */
[----:B------:R-:W-:-:S03]  /*1000*/  SHF.L.U32 R3, R6, 0x1f, RZ ;  /* 0x0000001f06037819 */ /* 0x000fc600000006ff */
[----:B-1----:R-:W-:-:S07]  /*1010*/  IMAD R8, R5, 0x8, R4 ;  /* 0x0000000805087824 */ /* 0x002fce00078e0204 */
.L_x_19:
        /* <DEDUP_REMOVED lines=10> */
.L_x_20:
[----:B------:R-:W-:Y:S01]  /*10c0*/  LEA R4, R5, R4, 0xe ;  /* 0x0000000405047211 */ /* 0x000fe200078e70ff */
[----:B------:R-:W-:Y:S01]  /*10d0*/  ULDC.64 UR4, c[0x0][0x198] ;  /* 0x0000660000047ab9 */ /* 0x000fe20000000a00 */
[----:B------:R-:W-:Y:S01]  /*10e0*/  R2UR UR35, R9 ;  /* 0x00000000092372ca */ /* 0x000fe200000e0000 */
[----:B------:R-:W-:Y:S01]  /*10f0*/  UIADD3 UR4, UP0, UR4, 0x2f0, URZ ;  /* 0x000002f004047890 */ /* 0x000fe2000ff1e03f */
[----:B------:R-:W-:Y:S01]  /*1100*/  R2UR UR33, R8 ;  /* 0x00000000082172ca */ /* 0x000fe200000e0000 */
[----:B------:R-:W-:Y:S01]  /*1110*/  UMOV UR6, 0x0 ;  /* 0x0000000000067882 */ /* 0x000fe20000000000 */
[----:B------:R-:W-:Y:S01]  /*1120*/  R2UR UR32, R4 ;  /* 0x00000000042072ca */ /* 0x000fe200000e0000 */
[----:B------:R-:W-:Y:S01]  /*1130*/  UIADD3.X UR5, URZ, UR5, URZ, UP0, !UPT ;  /* 0x000000053f057290 */ /* 0x000fe200087fe43f */
[----:B------:R-:W-:Y:S01]  /*1140*/  VIADD R5, R5, 0x1 ;  /* 0x0000000105057836 */ /* 0x000fe20000000000 */
[----:B------:R-:W-:Y:S01]  /*1150*/  UMOV UR7, 0x10000000 ;  /* 0x1000000000077882 */ /* 0x000fe20000000000 */
[----:B------:R-:W-:Y:S01]  /*1160*/  UMOV UR34, URZ ;  /* 0x0000003f00227c82 */ /* 0x000fe20008000000 */
[----:B------:R-:W-:-:S02]  /*1170*/  VIADD R9, R9, 0x1 ;  /* 0x0000000109097836 */ /* 0x000fc40000000000 */
[C---:B------:R-:W-:Y:S02]  /*1180*/  ISETP.NE.AND P1, PT, R5.reuse, 0x4, PT ;  /* 0x000000040500780c */ /* 0x040fe40003f25270 */
[----:B------:R-:W-:Y:S02]  /*1190*/  USHF.L.U32 UR35, UR35, 0x7, URZ ;  /* 0x0000000723237899 */ /* 0x000fe4000800063f */
[----:B------:R-:W-:Y:S01]  /*11a0*/  UIADD3 UR33, UR33, 0x12000, URZ ;  /* 0x0001200021217890 */ /* 0x000fe2000fffe03f */
[----:B-12---:R-:W-:Y:S01]  /*11b0*/  SEL R3, RZ, 0x1, P1 ;  /* 0x00000001ff037807 */ /* 0x006fe20000800000 */
[----:B------:R-:W-:Y:S01]  /*11c0*/  UIADD3 UR32, UR32, 0x2000, URZ ;  /* 0x0000200020207890 */ /* 0x000fe2000fffe03f */
[----:B------:R-:W-:Y:S02]  /*11d0*/  SEL R5, R5, RZ, P1 ;  /* 0x000000ff05057207 */ /* 0x000fe40000800000 */
[----:B------:R-:W-:-:S06]  /*11e0*/  LOP3.LUT R6, R6, R3, RZ, 0x3c, !PT ;  /* 0x0000000306067212 */ /* 0x000fcc00078e3cff */
[----:B------:R1:W-:Y:S02]  /*11f0*/  UTMALDG.4D [UR32], [UR4], desc[UR6] ;  /* 0x00000620040075b4 */ /* 0x0003e40008019000 */
[----:B-1----:R-:W-:Y:S01]  /*1200*/  NOP ;  /* 0x0000000000007918 */ /* 0x002fe20000000000 */
.L_x_16:
[----:B------:R-:W-:-:S04]  /*1210*/  SHF.L.U32 R8, R2, 0x1, RZ ;  /* 0x0000000102087819 */ /* 0x000fc800000006ff */
[----:B------:R-:W-:-:S04]  /*1220*/  LOP3.LUT R8, R8, 0xfffffffe, RZ, 0x3c, !PT ;  /* 0xfffffffe08087812 */ /* 0x000fc800078e3cff */
[----:B------:R-:W-:-:S07]  /*1230*/  IADD3 R8, -R8, -0x6, RZ ;  /* 0xfffffffa08087810 */ /* 0x000fce0007ffe1ff */
.L_x_10:
[----:B------:R-:W-:Y:S05]  /*1240*/  BSYNC B0 ;  /* 0x0000000000007941 */ /* 0x000fea0003800000 */
.L_x_9:
[----:B------:R-:W3:Y:S01]  /*1250*/  S2R R11, SR_CgaCtaId ;  /* 0x00000000000b7919 */ /* 0x000ee20000008800 */
[----:B------:R-:W-:Y:S01]  /*1260*/  MOV R2, 0x400 ;  /* 0x0000040000027802 */ /* 0x000fe20000000f00 */
[----:B-12---:R-:W-:Y:S01]  /*1270*/  IMAD.MOV.U32 R4, RZ, RZ, RZ ;  /* 0x000000ffff047224 */ /* 0x006fe200078e00ff */
[----:B------:R-:W-:Y:S02]  /*1280*/  SHF.L.U32 R3, RZ, 0x1f, RZ ;  /* 0x0000001fff037819 */ /* 0x000fe400000006ff */
[----:B---3--:R-:W-:-:S07]  /*1290*/  LEA R2, R11, R2, 0x18 ;  /* 0x000000020b027211 */ /* 0x008fce00078ec0ff */
.L_x_21:
[----:B-1----:R1:W2:Y:S02]  /*12a0*/  SYNCS.PHASECHK.TRANS64.TRYWAIT P1, [R2+URZ+0x12040], R3 ;  /* 0x01204003020075a7 */ /* 0x0022a4000802017f */
[----:B--2---:R-:W-:Y:S05]  /*12b0*/  @!P1 NANOSLEEP.SYNCS 0x989680 ;  /* 0x009896800000995d */ /* 0x004fea0003900000 */
[----:B------:R-:W2:Y:S02]  /*12c0*/  @!P1 SYNCS.PHASECHK.TRANS64 P1, [R2+URZ+0x12040], R3 ;  /* 0x01204003020095a7 */ /* 0x000ea4000802007f */
[----:B--2---:R-:W-:Y:S05]  /*12d0*/  @!P1 BRA `(.L_x_21) ;  /* 0xfffffffc00f09947 */ /* 0x004fea000383ffff */
[----:B------:R-:W2:Y:S01]  /*12e0*/  LDC R11, c[0x0][0x28c] ;  /* 0x0000a300ff0b7b82 */ /* 0x000ea20000000800 */
[----:B-1----:R-:W-:Y:S02]  /*12f0*/  SHF.R.S32.HI R3, RZ, 0x1f, R0 ;  /* 0x0000001fff037819 */ /* 0x002fe40000011400 */
[----:B------:R-:W-:Y:S01]  /*1300*/  SHF.L.U32 R17, RZ, 0x1f, RZ ;  /* 0x0000001fff117819 */ /* 0x000fe200000006ff */
[----:B--2---:R-:W-:Y:S01]  /*1310*/  VIADD R12, R11, 0x7f ;  /* 0x0000007f0b0c7836 */ /* 0x004fe20000000000 */
[----:B------:R-:W-:-:S04]  /*1320*/  LEA.HI R11, R3, R0, RZ, 0x5 ;  /* 0x00000000030b7211 */ /* 0x000fc800078f28ff */
[----:B------:R-:W-:Y:S02]  /*1330*/  SHF.R.S32.HI R13, RZ, 0x1f, R12 ;  /* 0x0000001fff0d7819 */ /* 0x000fe4000001140c */
[----:B------:R-:W-:Y:S02]  /*1340*/  SHF.R.S32.HI R11, RZ, 0x5, R11 ;  /* 0x00000005ff0b7819 */ /* 0x000fe4000001140b */
[----:B------:R-:W-:Y:S02]  /*1350*/  LEA.HI R13, R13, R12, RZ, 0x7 ;  /* 0x0000000c0d0d7211 */ /* 0x000fe400078f38ff */
[----:B------:R-:W-:Y:S02]  /*1360*/  LEA R11, R11, UR11, 0x4 ;  /* 0x0000000b0b0b7c11 */ /* 0x000fe4000f8e20ff */
[----:B------:R-:W-:-:S07]  /*1370*/  SHF.R.S32.HI R15, RZ, 0x7, R13 ;  /* 0x00000007ff0f7819 */ /* 0x000fce000001140d */
.L_x_22:
[----:B-1----:R1:W2:Y:S02]  /*1380*/  SYNCS.PHASECHK.TRANS64.TRYWAIT P1, [R2+URZ+0x12000], R17 ;  /* 0x01200011020075a7 */ /* 0x0022a4000802017f */
[----:B--2---:R-:W-:Y:S05]  /*1390*/  @!P1 NANOSLEEP.SYNCS 0x989680 ;  /* 0x009896800000995d */ /* 0x004fea0003900000 */
[----:B------:R-:W2:Y:S02]  /*13a0*/  @!P1 SYNCS.PHASECHK.TRANS64 P1, [R2+URZ+0x12000], R17 ;  /* 0x01200011020095a7 */ /* 0x000ea4000802007f */
[----:B--2---:R-:W-:Y:S05]  /*13b0*/  @!P1 BRA `(.L_x_22) ;  /* 0xfffffffc00f09947 */ /* 0x004fea000383ffff */
[----:B------:R-:W-:Y:S01]  /*13c0*/  LEA.HI R3, R3, R0, RZ, 0x2 ;  /* 0x0000000003037211 */ /* 0x000fe200078f10ff */
[----:B------:R-:W-:Y:S05]  /*13d0*/  WARPSYNC.ALL ;  /* 0x0000000000007948 */ /* 0x000fea0003800000 */
[--C-:B------:R-:W-:Y:S02]  /*13e0*/  SHF.R.S32.HI R14, RZ, 0x2, R3.reuse ;  /* 0x00000002ff0e7819 */ /* 0x100fe40000011403 */
[----:B------:R-:W-:Y:S02]  /*13f0*/  SHF.R.S32.HI R13, RZ, 0x1f, R3 ;  /* 0x0000001fff0d7819 */ /* 0x000fe40000011403 */
[----:B------:R-:W-:-:S02]  /*1400*/  LOP3.LUT R3, R3, 0x7ffffffc, RZ, 0xc0, !PT ;  /* 0x7ffffffc03037812 */ /* 0x000fc400078ec0ff */
[----:B------:R-:W-:Y:S02]  /*1410*/  LEA.HI R13, R13, R14, RZ, 0x3 ;  /* 0x0000000e0d0d7211 */ /* 0x000fe400078f18ff */
[----:B------:R-:W-:Y:S02]  /*1420*/  IADD3 R12, -R3, R0, RZ ;  /* 0x00000000030c7210 */ /* 0x000fe40007ffe1ff */
[----:B------:R-:W-:Y:S02]  /*1430*/  LOP3.LUT R3, R13, 0xfffffff8, RZ, 0xc0, !PT ;  /* 0xfffffff80d037812 */ /* 0x000fe400078ec0ff */
[----:B------:R-:W-:Y:S01]  /*1440*/  VIMNMX R20, R15, R20, PT ;  /* 0x000000140f147248 */ /* 0x000fe20003fe0100 */
[----:B------:R-:W-:Y:S01]  /*1450*/  IMAD.SHL.U32 R12, R12, 0x2, RZ ;  /* 0x000000020c0c7824 */ /* 0x000fe200078e00ff */
[----:B------:R-:W-:Y:S02]  /*1460*/  IADD3 R3, R11, R14, -R3 ;  /* 0x0000000e0b037210 */ /* 0x000fe40007ffe803 */
[C---:B------:R-:W-:Y:S01]  /*1470*/  R2UR UR14, R2.reuse ;  /* 0x00000000020e72ca */ /* 0x040fe200000e0000 */
[----:B------:R-:W-:Y:S01]  /*1480*/  WARPGROUP.ARRIVE ;  /* 0x00000000000079c5 */ /* 0x000fe20000000000 */
[----:B------:R-:W-:Y:S01]  /*1490*/  R2UR UR4, R2 ;  /* 0x00000000020472ca */ /* 0x000fe200000e0000 */
[----:B------:R-:W-:Y:S01]  /*14a0*/  UMOV UR25, 0x40000040 ;  /* 0x4000004000197882 */ /* 0x000fe20000000000 */
[----:B------:R-:W-:Y:S01]  /*14b0*/  UMOV UR27, 0x40000040 ;  /* 0x40000040001b7882 */ /* 0x000fe20000000000 */
[----:B------:R-:W-:Y:S01]  /*14c0*/  UMOV UR5, 0x40000040 ;  /* 0x4000004000057882 */ /* 0x000fe20000000000 */
[----:B------:R-:W-:Y:S01]  /*14d0*/  UMOV UR7, 0x40000040 ;  /* 0x4000004000077882 */ /* 0x000fe20000000000 */
[----:B------:R-:W-:Y:S01]  /*14e0*/  UMOV UR17, 0x40000040 ;  /* 0x4000004000117882 */ /* 0x000fe20000000000 */
[----:B------:R-:W-:Y:S01]  /*14f0*/  UMOV UR19, 0x40000040 ;  /* 0x4000004000137882 */ /* 0x000fe20000000000 */
[----:B------:R-:W-:Y:S01]  /*1500*/  UMOV UR21, 0x40000040 ;  /* 0x4000004000157882 */ /* 0x000fe20000000000 */
[----:B------:R-:W-:Y:S01]  /*1510*/  UMOV UR23, 0x40000040 ;  /* 0x4000004000177882 */ /* 0x000fe20000000000 */
[C---:B------:R-:W-:Y:S01]  /*1520*/  IADD3 R18, R12.reuse, 0x9, RZ ;  /* 0x000000090c127810 */ /* 0x040fe20007ffe0ff */
[C---:B------:R-:W-:Y:S01]  /*1530*/  VIADD R14, R12.reuse, 0x8 ;  /* 0x000000080c0e7836 */ /* 0x040fe20000000000 */
[----:B------:R-:W-:Y:S01]  /*1540*/  UIADD3 UR14, UR14, 0x2000, URZ ;  /* 0x000020000e0e7890 */ /* 0x000fe2000fffe03f */
[C---:B------:R-:W-:Y:S01]  /*1550*/  ISETP.GT.AND P2, PT, R3.reuse, R12, PT ;  /* 0x0000000c0300720c */ /* 0x040fe20003f44270 */
[----:B------:R-:W-:Y:S01]  /*1560*/  USHF.R.U32.HI UR4, URZ, 0x4, UR4 ;  /* 0x000000043f047899 */ /* 0x000fe20008011604 */
[C---:B------:R-:W-:Y:S01]  /*1570*/  ISETP.GE.AND P4, PT, R3.reuse, R18, PT ;  /* 0x000000120300720c */ /* 0x040fe20003f86270 */
[----:B------:R-:W-:Y:S01]  /*1580*/  USHF.R.U32.HI UR14, URZ, 0x4, UR14 ;  /* 0x000000043f0e7899 */ /* 0x000fe2000801160e */
[C---:B------:R-:W-:Y:S01]  /*1590*/  VIADD R18, R12.reuse, 0x19 ;  /* 0x000000190c127836 */ /* 0x040fe20000000000 */
[----:B------:R-:W-:Y:S01]  /*15a0*/  ULOP3.LUT UR4, UR4, 0x3fff, URZ, 0xc0, !UPT ;  /* 0x00003fff04047892 */ /* 0x000fe2000f8ec03f */
[C---:B------:R-:W-:Y:S01]  /*15b0*/  ISETP.GE.AND P1, PT, R3.reuse, R12, PT ;  /* 0x0000000c0300720c */ /* 0x040fe20003f26270 */
[----:B------:R-:W-:Y:S01]  /*15c0*/  ULOP3.LUT UR14, UR14, 0x3fff, URZ, 0xc0, !UPT ;  /* 0x00003fff0e0e7892 */ /* 0x000fe2000f8ec03f */
[C---:B------:R-:W-:Y:S01]  /*15d0*/  VIADD R88, R12.reuse, 0x11 ;  /* 0x000000110c587836 */ /* 0x040fe20000000000 */
[----:B------:R-:W-:Y:S01]  /*15e0*/  ULOP3.LUT UR8, UR4, 0x10000, URZ, 0xfc, !UPT ;  /* 0x0001000004087892 */ /* 0x000fe2000f8efc3f */
[C---:B------:R-:W-:Y:S01]  /*15f0*/  ISETP.GE.AND P3, PT, R3.reuse, R14, PT ;  /* 0x0000000e0300720c */ /* 0x040fe20003f66270 */
[----:B------:R-:W-:Y:S01]  /*1600*/  ULOP3.LUT UR28, UR14, 0x10000, URZ, 0xfc, !UPT ;  /* 0x000100000e1c7892 */ /* 0x000fe2000f8efc3f */
[C---:B------:R-:W-:Y:S01]  /*1610*/  IADD3 R14, R12.reuse, 0x18, RZ ;  /* 0x000000180c0e7810 */ /* 0x040fe20007ffe0ff */
[----:B------:R-:W-:Y:S01]  /*1620*/  UIADD3 UR4, UR8, 0x2, URZ ;  /* 0x0000000208047890 */ /* 0x000fe2000fffe03f */
[C---:B------:R-:W-:Y:S01]  /*1630*/  ISETP.GE.AND P5, PT, R3.reuse, R88, PT ;  /* 0x000000580300720c */ /* 0x040fe20003fa6270 */
[----:B------:R-:W-:Y:S01]  /*1640*/  UIADD3 UR6, UR28, 0x2, URZ ;  /* 0x000000021c067890 */ /* 0x000fe2000fffe03f */
[----:B------:R-:W-:Y:S01]  /*1650*/  VIADD R22, R12, 0x10 ;  /* 0x000000100c167836 */ /* 0x000fe20000000000 */
[----:B------:R-:W-:Y:S01]  /*1660*/  UMOV UR24, UR8 ;  /* 0x0000000800187c82 */ /* 0x000fe20008000000 */
[----:B------:R-:W-:Y:S01]  /*1670*/  UMOV UR26, UR28 ;  /* 0x0000001c001a7c82 */ /* 0x000fe20008000000 */
[----:B------:R-:W-:Y:S01]  /*1680*/  UIADD3 UR16, UR8, 0x4, URZ ;  /* 0x0000000408107890 */ /* 0x000fe2000fffe03f */
[----:B------:R-:W-:Y:S01]  /*1690*/  HGMMA.64x128x16.F32.BF16 R24, gdesc[UR24], RZ, !UPT, gsb0 ;  /* 0x01e00000181879f0 */ /* 0x000fe2000c0018ff */
[----:B------:R-:W-:Y:S01]  /*16a0*/  UIADD3 UR18, UR28, 0x4, URZ ;  /* 0x000000041c127890 */ /* 0x000fe2000fffe03f */
[----:B------:R-:W-:Y:S01]  /*16b0*/  ISETP.GE.AND P6, PT, R3, R22, PT ;  /* 0x000000160300720c */ /* 0x000fe20003fc6270 */
[----:B------:R-:W-:Y:S01]  /*16c0*/  UIADD3 UR20, UR8, 0x6, URZ ;  /* 0x0000000608147890 */ /* 0x000fe2000fffe03f */
[----:B------:R-:W-:Y:S01]  /*16d0*/  P2R R11, PR, RZ, 0x1 ;  /* 0x00000001ff0b7803 */ /* 0x000fe20000000000 */
[----:B------:R-:W-:Y:S01]  /*16e0*/  UIADD3 UR22, UR28, 0x6, URZ ;  /* 0x000000061c167890 */ /* 0x000fe2000fffe03f */
[----:B------:R-:W-:-:S02]  /*16f0*/  WARPGROUP.DEPBAR.LE gsb0, 0x0 ;  /* 0x00008000000079c5 */ /* 0x000fc40000010000 */
[----:B------:R-:W-:-:S06]  /*1700*/  WARPGROUP.ARRIVE ;  /* 0x00000000000079c5 */ /* 0x000fcc0000000000 */
[----:B------:R-:W-:Y:S01]  /*1710*/  HGMMA.64x128x16.F32.BF16 R24, gdesc[UR4], R24, gsb0 ;  /* 0x01e00000041879f0 */ /* 0x000fe20008001818 */
[----:B------:R-:W-:Y:S02]  /*1720*/  ULDC UR6, c[0x0][0x604] ;  /* 0x0001810000067ab9 */ /* 0x000fe40000000800 */
[----:B------:R-:W-:Y:S02]  /*1730*/  WARPGROUP.DEPBAR.LE gsb0, 0x0 ;  /* 0x00008000000079c5 */ /* 0x000fe40000010000 */
[----:B------:R-:W-:-:S07]  /*1740*/  WARPGROUP.ARRIVE ;  /* 0x00000000000079c5 */ /* 0x000fce0000000000 */
[----:B------:R-:W-:Y:S03]  /*1750*/  HGMMA.64x128x16.F32.BF16 R24, gdesc[UR16], R24, gsb0 ;  /* 0x01e00000101879f0 */ /* 0x000fe60008001818 */
[----:B------:R-:W-:Y:S02]  /*1760*/  WARPGROUP.DEPBAR.LE gsb0, 0x0 ;  /* 0x00008000000079c5 */ /* 0x000fe40000010000 */
[----:B------:R-:W-:-:S07]  /*1770*/  WARPGROUP.ARRIVE ;  /* 0x00000000000079c5 */ /* 0x000fce0000000000 */
[----:B------:R-:W-:Y:S03]  /*1780*/  HGMMA.64x128x16.F32.BF16 R24, gdesc[UR20], R24, gsb0 ;  /* 0x01e00000141879f0 */ /* 0x000fe60008001818 */
[----:B------:R-:W-:Y:S02]  /*1790*/  WARPGROUP.DEPBAR.LE gsb0, 0x0 ;  /* 0x00008000000079c5 */ /* 0x000fe40000010000 */
[----:B------:R-:W-:Y:S02]  /*17a0*/  FSEL R25, R25, -INF , P2 ;  /* 0xff80000019197808 */ /* 0x000fe40001000000 */
[----:B------:R-:W-:Y:S02]  /*17b0*/  FSEL R31, R31, -INF , P2 ;  /* 0xff8000001f1f7808 */ /* 0x000fe40001000000 */
[----:B------:R-:W-:Y:S02]  /*17c0*/  ISETP.GE.AND P2, PT, R3, R18, PT ;  /* 0x000000120300720c */ /* 0x000fe40003f46270 */
[----:B------:R-:W-:-:S02]  /*17d0*/  IADD3 R18, R12, 0x21, RZ ;  /* 0x000000210c127810 */ /* 0x000fc40007ffe0ff */
[----:B------:R-:W-:Y:S02]  /*17e0*/  FSEL R24, R24, -INF , P1 ;  /* 0xff80000018187808 */ /* 0x000fe40000800000 */
[----:B------:R-:W-:Y:S02]  /*17f0*/  FSEL R29, R29, -INF , P4 ;  /* 0xff8000001d1d7808 */ /* 0x000fe40002000000 */
[----:B------:R-:W-:Y:S02]  /*1800*/  FSEL R35, R35, -INF , P4 ;  /* 0xff80000023237808 */ /* 0x000fe40002000000 */
[----:B------:R-:W-:Y:S01]  /*1810*/  ISETP.GE.AND P4, PT, R3, R18, PT ;  /* 0x000000120300720c */ /* 0x000fe20003f86270 */
[----:B------:R-:W-:Y:S01]  /*1820*/  VIADD R18, R12, 0x29 ;  /* 0x000000290c127836 */ /* 0x000fe20000000000 */
[----:B------:R-:W-:Y:S02]  /*1830*/  FSEL R28, R28, -INF , P3 ;  /* 0xff8000001c1c7808 */ /* 0x000fe40001800000 */
[----:B------:R-:W-:-:S02]  /*1840*/  FMNMX R13, R24, R25, !PT ;  /* 0x00000019180d7209 */ /* 0x000fc40007800000 */
[----:B------:R-:W-:Y:S02]  /*1850*/  FSEL R30, R30, -INF , P1 ;  /* 0xff8000001e1e7808 */ /* 0x000fe40000800000 */
[----:B------:R-:W-:Y:S01]  /*1860*/  ISETP.GE.AND P1, PT, R3, R14, PT ;  /* 0x0000000e0300720c */ /* 0x000fe20003f26270 */
[----:B------:R-:W-:Y:S01]  /*1870*/  VIADD R14, R12, 0x20 ;  /* 0x000000200c0e7836 */ /* 0x000fe20000000000 */
[----:B------:R-:W-:Y:S02]  /*1880*/  FSEL R33, R33, -INF , P5 ;  /* 0xff80000021217808 */ /* 0x000fe40002800000 */
[----:B------:R-:W-:Y:S02]  /*1890*/  FSEL R39, R39, -INF , P5 ;  /* 0xff80000027277808 */ /* 0x000fe40002800000 */
[----:B------:R-:W-:Y:S02]  /*18a0*/  ISETP.GE.AND P5, PT, R3, R18, PT ;  /* 0x000000120300720c */ /* 0x000fe40003fa6270 */
[----:B------:R-:W-:-:S02]  /*18b0*/  FMNMX R18, R28, R13, !PT ;  /* 0x0000000d1c127209 */ /* 0x000fc40007800000 */
[----:B------:R-:W-:Y:S02]  /*18c0*/  FSEL R34, R34, -INF , P3 ;  /* 0xff80000022227808 */ /* 0x000fe40001800000 */
[----:B------:R-:W-:Y:S01]  /*18d0*/  ISETP.GE.AND P3, PT, R3, R14, PT ;  /* 0x0000000e0300720c */ /* 0x000fe20003f66270 */
[----:B------:R-:W-:Y:S01]  /*18e0*/  VIADD R14, R12, 0x28 ;  /* 0x000000280c0e7836 */ /* 0x000fe20000000000 */
[----:B------:R-:W-:Y:S02]  /*18f0*/  FSEL R32, R32, -INF , P6 ;  /* 0xff80000020207808 */ /* 0x000fe40003000000 */
[----:B------:R-:W-:Y:S02]  /*1900*/  FMNMX R13, R29, R18, !PT ;  /* 0x000000121d0d7209 */ /* 0x000fe40007800000 */
[----:B------:R-:W-:Y:S02]  /*1910*/  FSEL R38, R38, -INF , P6 ;  /* 0xff80000026267808 */ /* 0x000fe40003000000 */
[----:B------:R-:W-:-:S02]  /*1920*/  FMNMX R18, R32, R13, !PT ;  /* 0x0000000d20127209 */ /* 0x000fc40007800000 */
[----:B------:R-:W-:Y:S02]  /*1930*/  ISETP.GE.AND P6, PT, R3, R14, PT ;  /* 0x0000000e0300720c */ /* 0x000fe40003fc6270 */
[----:B------:R-:W-:Y:S02]  /*1940*/  IADD3 R14, R12, 0x30, RZ ;  /* 0x000000300c0e7810 */ /* 0x000fe40007ffe0ff */
[----:B------:R-:W-:Y:S02]  /*1950*/  FSEL R36, R36, -INF , P1 ;  /* 0xff80000024247808 */ /* 0x000fe40000800000 */
[----:B------:R-:W-:Y:S02]  /*1960*/  FMNMX R13, R33, R18, !PT ;  /* 0x00000012210d7209 */ /* 0x000fe40007800000 */
[----:B------:R-:W-:Y:S02]  /*1970*/  FSEL R42, R42, -INF , P1 ;  /* 0xff8000002a2a7808 */ /* 0x000fe40000800000 */
[----:B------:R-:W-:Y:S01]  /*1980*/  ISETP.GE.AND P1, PT, R3, R14, PT ;  /* 0x0000000e0300720c */ /* 0x000fe20003f26270 */
[----:B------:R-:W-:Y:S01]  /*1990*/  VIADD R14, R12, 0x31 ;  /* 0x000000310c0e7836 */ /* 0x000fe20000000000 */
[----:B------:R-:W-:-:S02]  /*19a0*/  FSEL R37, R37, -INF , P2 ;  /* 0xff80000025257808 */ /* 0x000fc40001000000 */
[----:B------:R-:W-:Y:S02]  /*19b0*/  FMNMX R18, R36, R13, !PT ;  /* 0x0000000d24127209 */ /* 0x000fe40007800000 */
[----:B------:R-:W-:Y:S02]  /*19c0*/  FSEL R43, R43, -INF , P2 ;  /* 0xff8000002b2b7808 */ /* 0x000fe40001000000 */
[----:B------:R-:W-:Y:S02]  /*19d0*/  FSEL R40, R40, -INF , P3 ;  /* 0xff80000028287808 */ /* 0x000fe40001800000 */
[----:B------:R-:W-:Y:S02]  /*19e0*/  FMNMX R13, R37, R18, !PT ;  /* 0x00000012250d7209 */ /* 0x000fe40007800000 */
[----:B------:R-:W-:Y:S01]  /*19f0*/  ISETP.GE.AND P2, PT, R3, R14, PT ;  /* 0x0000000e0300720c */ /* 0x000fe20003f46270 */
[----:B------:R-:W-:Y:S01]  /*1a00*/  VIADD R14, R12, 0x38 ;  /* 0x000000380c0e7836 */ /* 0x000fe20000000000 */
[----:B------:R-:W-:-:S02]  /*1a10*/  FSEL R41, R41, -INF , P4 ;  /* 0xff80000029297808 */ /* 0x000fc40002000000 */
[----:B------:R-:W-:Y:S02]  /*1a20*/  FMNMX R18, R40, R13, !PT ;  /* 0x0000000d28127209 */ /* 0x000fe40007800000 */
[----:B------:R-:W-:Y:S02]  /*1a30*/  FSEL R46, R46, -INF , P3 ;  /* 0xff8000002e2e7808 */ /* 0x000fe40001800000 */
[----:B------:R-:W-:Y:S02]  /*1a40*/  ISETP.GE.AND P3, PT, R3, R14, PT ;  /* 0x0000000e0300720c */ /* 0x000fe40003f66270 */
[----:B------:R-:W-:Y:S02]  /*1a50*/  IADD3 R14, R12, 0x39, RZ ;  /* 0x000000390c0e7810 */ /* 0x000fe40007ffe0ff */
[----:B------:R-:W-:Y:S02]  /*1a60*/  FSEL R44, R44, -INF , P6 ;  /* 0xff8000002c2c7808 */ /* 0x000fe40003000000 */
        /* <DEDUP_REMOVED lines=14> */
[----:B------:R-:W-:-:S02]  /*1b50*/  ISETP.GE.AND P5, PT, R3, R14, PT ;  /* 0x0000000e0300720c */ /* 0x000fc40003fa6270 */
[----:B------:R-:W-:Y:S02]  /*1b60*/  FSEL R52, R52, -INF , P3 ;  /* 0xff80000034347808 */ /* 0x000fe40001800000 */
[----:B------:R-:W-:Y:S01]  /*1b70*/  FMNMX R13, R49, R18, !PT ;  /* 0x00000012310d7209 */ /* 0x000fe20007800000 */
[C---:B------:R-:W-:Y:S01]  /*1b80*/  VIADD R18, R12.reuse, 0x59 ;  /* 0x000000590c127836 */ /* 0x040fe20000000000 */
[----:B------:R-:W-:Y:S02]  /*1b90*/  IADD3 R14, R12, 0x48, RZ ;  /* 0x000000480c0e7810 */ /* 0x000fe40007ffe0ff */
[----:B------:R-:W-:Y:S02]  /*1ba0*/  FSEL R54, R54, -INF , P1 ;  /* 0xff80000036367808 */ /* 0x000fe40000800000 */
[----:B------:R-:W-:Y:S02]  /*1bb0*/  FSEL R53, R53, -INF , P4 ;  /* 0xff80000035357808 */ /* 0x000fe40002000000 */
[----:B------:R-:W-:-:S02]  /*1bc0*/  FMNMX R22, R52, R13, !PT ;  /* 0x0000000d34167209 */ /* 0x000fc40007800000 */
[----:B------:R-:W-:Y:S01]  /*1bd0*/  ISETP.GE.AND P1, PT, R3, R14, PT ;  /* 0x0000000e0300720c */ /* 0x000fe20003f26270 */
[----:B------:R-:W-:Y:S01]  /*1be0*/  VIADD R14, R12, 0x49 ;  /* 0x000000490c0e7836 */ /* 0x000fe20000000000 */
[----:B------:R-:W-:Y:S02]  /*1bf0*/  FSEL R56, R56, -INF , P6 ;  /* 0xff80000038387808 */ /* 0x000fe40003000000 */
[----:B------:R-:W-:Y:S02]  /*1c00*/  FMNMX R13, R53, R22, !PT ;  /* 0x00000016350d7209 */ /* 0x000fe40007800000 */
[----:B------:R-:W-:Y:S02]  /*1c10*/  FSEL R55, R55, -INF , P2 ;  /* 0xff80000037377808 */ /* 0x000fe40001000000 */
[----:B------:R-:W-:Y:S01]  /*1c20*/  ISETP.GE.AND P2, PT, R3, R14, PT ;  /* 0x0000000e0300720c */ /* 0x000fe20003f46270 */
[----:B------:R-:W-:Y:S01]  /*1c30*/  VIADD R14, R12, 0x50 ;  /* 0x000000500c0e7836 */ /* 0x000fe20000000000 */
[----:B------:R-:W-:-:S02]  /*1c40*/  FSEL R57, R57, -INF , P5 ;  /* 0xff80000039397808 */ /* 0x000fc40002800000 */
[----:B------:R-:W-:Y:S02]  /*1c50*/  FMNMX R22, R56, R13, !PT ;  /* 0x0000000d38167209 */ /* 0x000fe40007800000 */
[----:B------:R-:W-:Y:S02]  /*1c60*/  ISETP.GE.AND P0, PT, R3, R18, PT ;  /* 0x000000120300720c */ /* 0x000fe40003f06270 */
[----:B------:R-:W-:Y:S02]  /*1c70*/  IADD3 R18, R12, 0x60, RZ ;  /* 0x000000600c127810 */ /* 0x000fe40007ffe0ff */
[----:B------:R-:W-:Y:S02]  /*1c80*/  FSEL R58, R58, -INF , P3 ;  /* 0xff8000003a3a7808 */ /* 0x000fe40001800000 */
[----:B------:R-:W-:Y:S02]  /*1c90*/  FSEL R60, R60, -INF , P1 ;  /* 0xff8000003c3c7808 */ /* 0x000fe40000800000 */
[----:B------:R-:W-:-:S02]  /*1ca0*/  FMNMX R13, R57, R22, !PT ;  /* 0x00000016390d7209 */ /* 0x000fc40007800000 */
[C---:B------:R-:W-:Y:S02]  /*1cb0*/  ISETP.GE.AND P3, PT, R3.reuse, R14, PT ;  /* 0x0000000e0300720c */ /* 0x040fe40003f66270 */
[----:B------:R-:W-:Y:S02]  /*1cc0*/  FSEL R66, R66, -INF , P1 ;  /* 0xff80000042427808 */ /* 0x000fe40000800000 */
[C---:B------:R-:W-:Y:S02]  /*1cd0*/  IADD3 R14, R12.reuse, 0x51, RZ ;  /* 0x000000510c0e7810 */ /* 0x040fe40007ffe0ff */
[----:B------:R-:W-:Y:S01]  /*1ce0*/  ISETP.GE.AND P1, PT, R3, R18, PT ;  /* 0x000000120300720c */ /* 0x000fe20003f26270 */
[----:B------:R-:W-:Y:S01]  /*1cf0*/  VIADD R18, R12, 0x61 ;  /* 0x000000610c127836 */ /* 0x000fe20000000000 */
[----:B------:R-:W-:Y:S02]  /*1d00*/  FSEL R61, R61, -INF , P2 ;  /* 0xff8000003d3d7808 */ /* 0x000fe40001000000 */
[----:B------:R-:W-:-:S02]  /*1d10*/  FMNMX R22, R60, R13, !PT ;  /* 0x0000000d3c167209 */ /* 0x000fc40007800000 */
[----:B------:R-:W-:Y:S02]  /*1d20*/  FSEL R59, R59, -INF , P4 ;  /* 0xff8000003b3b7808 */ /* 0x000fe40002000000 */
[----:B------:R-:W-:Y:S01]  /*1d30*/  ISETP.GE.AND P4, PT, R3, R14, PT ;  /* 0x0000000e0300720c */ /* 0x000fe20003f86270 */
[C---:B------:R-:W-:Y:S01]  /*1d40*/  VIADD R14, R12.reuse, 0x58 ;  /* 0x000000580c0e7836 */ /* 0x040fe20000000000 */
[----:B------:R-:W-:Y:S02]  /*1d50*/  FSEL R67, R67, -INF , P2 ;  /* 0xff80000043437808 */ /* 0x000fe40001000000 */
[----:B------:R-:W-:Y:S01]  /*1d60*/  ISETP.GE.AND P2, PT, R3, R18, PT ;  /* 0x000000120300720c */ /* 0x000fe20003f46270 */
[----:B------:R-:W-:Y:S01]  /*1d70*/  VIADD R18, R12, 0x68 ;  /* 0x000000680c127836 */ /* 0x000fe20000000000 */
[----:B------:R-:W-:Y:S02]  /*1d80*/  FSEL R64, R64, -INF , P3 ;  /* 0xff80000040407808 */ /* 0x000fe40001800000 */
[----:B------:R-:W-:-:S02]  /*1d90*/  FMNMX R13, R61, R22, !PT ;  /* 0x000000163d0d7209 */ /* 0x000fc40007800000 */
[----:B------:R-:W-:Y:S02]  /*1da0*/  FSEL R62, R62, -INF , P6 ;  /* 0xff8000003e3e7808 */ /* 0x000fe40003000000 */
[----:B------:R-:W-:Y:S02]  /*1db0*/  ISETP.GE.AND P6, PT, R3, R14, PT ;  /* 0x0000000e0300720c */ /* 0x000fe40003fc6270 */
[----:B------:R-:W-:Y:S02]  /*1dc0*/  FSEL R65, R65, -INF , P4 ;  /* 0xff80000041417808 */ /* 0x000fe40002000000 */
[----:B------:R-:W-:Y:S02]  /*1dd0*/  FMNMX R22, R64, R13, !PT ;  /* 0x0000000d40167209 */ /* 0x000fe40007800000 */
[----:B------:R-:W-:Y:S02]  /*1de0*/  FSEL R70, R70, -INF , P3 ;  /* 0xff80000046467808 */ /* 0x000fe40001800000 */
[----:B------:R-:W-:-:S02]  /*1df0*/  ISETP.GE.AND P3, PT, R3, R18, PT ;  /* 0x000000120300720c */ /* 0x000fc40003f66270 */
        /* <DEDUP_REMOVED lines=17> */
[----:B------:R-:W-:Y:S02]  /*1f10*/  FSEL R76, R76, -INF , P3 ;  /* 0xff8000004c4c7808 */ /* 0x000fe40001800000 */
[----:B------:R-:W-:Y:S01]  /*1f20*/  FMNMX R13, R73, R22, !PT ;  /* 0x00000016490d7209 */ /* 0x000fe20007800000 */
[C---:B------:R-:W-:Y:S01]  /*1f30*/  VIADD R22, R12.reuse, 0x71 ;  /* 0x000000710c167836 */ /* 0x040fe20000000000 */
[----:B------:R-:W-:-:S02]  /*1f40*/  IADD3 R18, R12, 0x70, RZ ;  /* 0x000000700c127810 */ /* 0x000fc40007ffe0ff */
[----:B------:R-:W-:Y:S02]  /*1f50*/  FSEL R63, R63, -INF , P5 ;  /* 0xff8000003f3f7808 */ /* 0x000fe40002800000 */
[----:B------:R-:W-:Y:S02]  /*1f60*/  FSEL R77, R77, -INF , P4 ;  /* 0xff8000004d4d7808 */ /* 0x000fe40002000000 */
[----:B------:R-:W-:Y:S02]  /*1f70*/  FMNMX R88, R76, R13, !PT ;  /* 0x0000000d4c587209 */ /* 0x000fe40007800000 */
[----:B------:R-:W-:Y:S02]  /*1f80*/  ISETP.GE.AND P5, PT, R3, R18, PT ;  /* 0x000000120300720c */ /* 0x000fe40003fa6270 */
[----:B------:R-:W-:Y:S02]  /*1f90*/  FMNMX R13, R77, R88, !PT ;  /* 0x000000584d0d7209 */ /* 0x000fe40007800000 */
[----:B------:R-:W-:-:S02]  /*1fa0*/  FSEL R80, R80, -INF , P5 ;  /* 0xff80000050507808 */ /* 0x000fc40002800000 */
[----:B------:R-:W-:Y:S02]  /*1fb0*/  ISETP.GE.AND P6, PT, R3, R22, PT ;  /* 0x000000160300720c */ /* 0x000fe40003fc6270 */
[----:B------:R-:W-:Y:S02]  /*1fc0*/  FMNMX R18, R80, R13, !PT ;  /* 0x0000000d50127209 */ /* 0x000fe40007800000 */
[----:B------:R-:W-:Y:S02]  /*1fd0*/  FSEL R81, R81, -INF , P6 ;  /* 0xff80000051517808 */ /* 0x000fe40003000000 */
[----:B------:R-:W-:Y:S02]  /*1fe0*/  P2R R19, PR, RZ, 0x2 ;  /* 0x00000002ff137803 */ /* 0x000fe40000000000 */
[----:B------:R-:W-:Y:S02]  /*1ff0*/  FMNMX R13, R81, R18, !PT ;  /* 0x00000012510d7209 */ /* 0x000fe40007800000 */
[----:B------:R-:W-:-:S02]  /*2000*/  P2R R21, PR, RZ, 0x1 ;  /* 0x00000001ff157803 */ /* 0x000fc40000000000 */
[----:B------:R-:W-:Y:S02]  /*2010*/  FMNMX R18, R84, R13, !PT ;  /* 0x0000000d54127209 */ /* 0x000fe40007800000 */
[----:B------:R-:W-:Y:S02]  /*2020*/  ISETP.GE.AND P0, PT, R3, R14, PT ;  /* 0x0000000e0300720c */ /* 0x000fe40003f06270 */
[----:B------:R-:W-:Y:S02]  /*2030*/  FMNMX R13, R85, R18, !PT ;  /* 0x00000012550d7209 */ /* 0x000fe40007800000 */
[----:B------:R-:W-:Y:S02]  /*2040*/  FSEL R74, R74, -INF , P0 ;  /* 0xff8000004a4a7808 */ /* 0x000fe40000000000 */
[----:B------:R-:W-:Y:S01]  /*2050*/  ISETP.NE.AND P0, PT, R21, RZ, PT ;  /* 0x000000ff1500720c */ /* 0x000fe20003f05270 */
[----:B------:R-:W1:Y:S01]  /*2060*/  SHFL.BFLY PT, R18, R13, 0x1, 0x1f ;  /* 0x0c201f000d127f89 */ /* 0x000e6200000e0000 */
[----:B------:R-:W-:-:S02]  /*2070*/  FSEL R82, R82, -INF , P3 ;  /* 0xff80000052527808 */ /* 0x000fc40001800000 */
[----:B------:R-:W-:Y:S02]  /*2080*/  FSEL R75, R75, -INF , P0 ;  /* 0xff8000004b4b7808 */ /* 0x000fe40000000000 */
[----:B------:R-:W-:Y:S01]  /*2090*/  ISETP.NE.AND P0, PT, R11, RZ, PT ;  /* 0x000000ff0b00720c */ /* 0x000fe20003f05270 */
[----:B------:R-:W-:Y:S01]  /*20a0*/  VIADD R11, R3, 0x8 ;  /* 0x00000008030b7836 */ /* 0x000fe20000000000 */
[----:B------:R-:W-:Y:S02]  /*20b0*/  FSEL R83, R83, -INF , P4 ;  /* 0xff80000053537808 */ /* 0x000fe40002000000 */
[----:B------:R-:W-:Y:S02]  /*20c0*/  FSEL R86, R86, -INF , P5 ;  /* 0xff80000056567808 */ /* 0x000fe40002800000 */
[CC--:B------:R-:W-:Y:S02]  /*20d0*/  ISETP.GE.AND P3, PT, R11.reuse, R12.reuse, PT ;  /* 0x0000000c0b00720c */ /* 0x0c0fe40003f66270 */
[----:B------:R-:W-:-:S02]  /*20e0*/  ISETP.GT.AND P4, PT, R11, R12, PT ;  /* 0x0000000c0b00720c */ /* 0x000fc40003f84270 */
[----:B------:R-:W-:Y:S02]  /*20f0*/  FSEL R22, R26, -INF , P3 ;  /* 0xff8000001a167808 */ /* 0x000fe40001800000 */
[----:B------:R-:W-:Y:S02]  /*2100*/  FSEL R87, R87, -INF , P6 ;  /* 0xff80000057577808 */ /* 0x000fe40003000000 */
[----:B------:R-:W-:Y:S02]  /*2110*/  FSEL R79, R79, -INF , P2 ;  /* 0xff8000004f4f7808 */ /* 0x000fe40001000000 */
[----:B-1----:R-:W-:-:S05]  /*2120*/  FMNMX R17, R13, R18, !PT ;  /* 0x000000120d117209 */ /* 0x002fca0007800000 */
[----:B------:R-:W1:Y:S02]  /*2130*/  SHFL.BFLY PT, R18, R17, 0x2, 0x1f ;  /* 0x0c401f0011127f89 */ /* 0x000e6400000e0000 */
[----:B-1----:R-:W-:-:S04]  /*2140*/  FMNMX R18, R17, R18, !PT ;  /* 0x0000001211127209 */ /* 0x002fc80007800000 */
[----:B------:R-:W-:-:S04]  /*2150*/  FSETP.NEU.AND P1, PT, R18, -INF , PT ;  /* 0xff8000001200780b */ /* 0x000fc80003f2d000 */
[----:B------:R-:W-:Y:S02]  /*2160*/  FSEL R15, R18, RZ, P1 ;  /* 0x000000ff120f7208 */ /* 0x000fe40000800000 */
[----:B------:R-:W-:-:S03]  /*2170*/  ISETP.NE.AND P1, PT, R19, RZ, PT ;  /* 0x000000ff1300720c */ /* 0x000fc60003f25270 */
[----:B------:R-:W-:Y:S01]  /*2180*/  FMUL R15, R15, UR6 ;  /* 0x000000060f0f7c20 */ /* 0x000fe20008400000 */
[----:B------:R-:W-:-:S03]  /*2190*/  FSEL R78, R78, -INF , P1 ;  /* 0xff8000004e4e7808 */ /* 0x000fc60000800000 */
[--C-:B------:R-:W-:Y:S01]  /*21a0*/  FFMA R24, R24, UR6, -R15.reuse ;  /* 0x0000000618187c23 */ /* 0x100fe2000800080f */
[--C-:B------:R-:W-:Y:S01]  /*21b0*/  FFMA R21, R29, UR6, -R15.reuse ;  /* 0x000000061d157c23 */ /* 0x100fe2000800080f */
[----:B------:R-:W-:Y:S01]  /*21c0*/  FSEL R29, R27, -INF , P4 ;  /* 0xff8000001b1d7808 */ /* 0x000fe20002000000 */
[--C-:B------:R-:W-:Y:S01]  /*21d0*/  FFMA R28, R28, UR6, -R15.reuse ;  /* 0x000000061c1c7c23 */ /* 0x100fe2000800080f */
[--C-:B------:R-:W-:Y:S01]  /*21e0*/  FFMA R32, R32, UR6, -R15.reuse ;  /* 0x0000000620207c23 */ /* 0x100fe2000800080f */
[----:B------:R-:W-:Y:S01]  /*21f0*/  FSETP.GEU.AND P1, PT, R24, -126, PT ;  /* 0xc2fc00001800780b */ /* 0x000fe20003f2e000 */
[--C-:B------:R-:W-:Y:S01]  /*2200*/  FFMA R36, R36, UR6, -R15.reuse ;  /* 0x0000000624247c23 */ /* 0x100fe2000800080f */
[----:B------:R-:W-:Y:S01]  /*2210*/  FMNMX R17, R22, R29, !PT ;  /* 0x0000001d16117209 */ /* 0x000fe20007800000 */
        /* <DEDUP_REMOVED lines=10> */
[----:B------:R-:W-:Y:S01]  /*22c0*/  @!P1 FMUL R24, R24, 0.5 ;  /* 0x3f00000018189820 */ /* 0x000fe20000400000 */
[----:B------:R-:W-:Y:S01]  /*22d0*/  FMNMX R14, R34, R19, !PT ;  /* 0x00000013220e7209 */ /* 0x000fe20007800000 */
[--C-:B------:R-:W-:Y:S01]  /*22e0*/  FFMA R45, R45, UR6, -R15.reuse ;  /* 0x000000062d2d7c23 */ /* 0x100fe2000800080f */
[----:B------:R-:W-:Y:S01]  /*22f0*/  FSETP.GEU.AND P6, PT, R33, -126, PT ;  /* 0xc2fc00002100780b */ /* 0x000fe20003fce000 */
[----:B------:R-:W-:Y:S01]  /*2300*/  @!P3 FMUL R28, R28, 0.5 ;  /* 0x3f0000001c1cb820 */ /* 0x000fe20000400000 */
[----:B------:R-:W-:Y:S01]  /*2310*/  FMNMX R19, R35, R14, !PT ;  /* 0x0000000e23137209 */ /* 0x000fe20007800000 */
[----:B------:R-:W1:Y:S01]  /*2320*/  MUFU.EX2 R24, R24 ;  /* 0x0000001800187308 */ /* 0x000e620000000800 */
[----:B------:R-:W-:Y:S01]  /*2330*/  FSETP.GEU.AND P2, PT, R13, -126, PT ;  /* 0xc2fc00000d00780b */ /* 0x000fe20003f4e000 */
[----:B------:R-:W-:Y:S01]  /*2340*/  @!P5 FMUL R32, R32, 0.5 ;  /* 0x3f0000002020d820 */ /* 0x000fe20000400000 */
[----:B------:R-:W-:Y:S01]  /*2350*/  FMNMX R14, R38, R19, !PT ;  /* 0x00000013260e7209 */ /* 0x000fe20007800000 */
[--C-:B------:R-:W-:Y:S01]  /*2360*/  FFMA R23, R37, UR6, -R15.reuse ;  /* 0x0000000625177c23 */ /* 0x100fe2000800080f */
[--C-:B------:R-:W-:Y:S01]  /*2370*/  FFMA R53, R53, UR6, -R15.reuse ;  /* 0x0000000635357c23 */ /* 0x100fe2000800080f */
[----:B------:R-:W-:Y:S01]  /*2380*/  @!P4 FMUL R21, R21, 0.5 ;  /* 0x3f0000001515c820 */ /* 0x000fe20000400000 */
[----:B------:R-:W-:Y:S01]  /*2390*/  FMNMX R19, R39, R14, !PT ;  /* 0x0000000e27137209 */ /* 0x000fe20007800000 */
[----:B------:R-:W2:Y:S01]  /*23a0*/  MUFU.EX2 R26, R28 ;  /* 0x0000001c001a7308 */ /* 0x000ea20000000800 */
[--C-:B------:R-:W-:Y:S01]  /*23b0*/  FFMA R37, R52, UR6, -R15.reuse ;  /* 0x0000000634257c23 */ /* 0x100fe2000800080f */
[----:B------:R-:W-:Y:S01]  /*23c0*/  @!P6 FMUL R33, R33, 0.5 ;  /* 0x3f0000002121e820 */ /* 0x000fe20000400000 */
[----:B------:R-:W-:Y:S01]  /*23d0*/  FMNMX R14, R42, R19, !PT ;  /* 0x000000132a0e7209 */ /* 0x000fe20007800000 */
[--C-:B------:R-:W-:Y:S01]  /*23e0*/  FFMA R41, R56, UR6, -R15.reuse ;  /* 0x0000000638297c23 */ /* 0x100fe2000800080f */
[--C-:B------:R-:W-:Y:S01]  /*23f0*/  FFMA R57, R57, UR6, -R15.reuse ;  /* 0x0000000639397c23 */ /* 0x100fe2000800080f */
[----:B------:R-:W-:Y:S01]  /*2400*/  @!P2 FMUL R13, R13, 0.5 ;  /* 0x3f0000000d0da820 */ /* 0x000fe20000400000 */
[----:B------:R-:W-:Y:S01]  /*2410*/  FMNMX R19, R43, R14, !PT ;  /* 0x0000000e2b137209 */ /* 0x000fe20007800000 */
[----:B------:R3:W4:Y:S01]  /*2420*/  MUFU.EX2 R28, R32 ;  /* 0x00000020001c7308 */ /* 0x0007220000000800 */
[----:B-1----:R-:W-:Y:S01]  /*2430*/  @!P1 FMUL R24, R24, R24 ;  /* 0x0000001818189220 */ /* 0x002fe20000400000 */
[----:B------:R-:W-:Y:S01]  /*2440*/  FSETP.GEU.AND P1, PT, R36, -126, PT ;  /* 0xc2fc00002400780b */ /* 0x000fe20003f2e000 */
[--C-:B------:R-:W-:Y:S01]  /*2450*/  FFMA R49, R49, UR6, -R15.reuse ;  /* 0x0000000631317c23 */ /* 0x100fe2000800080f */
[--C-:B------:R-:W-:Y:S01]  /*2460*/  FFMA R56, R65, UR6, -R15.reuse ;  /* 0x0000000641387c23 */ /* 0x100fe2000800080f */
[--C-:B------:R-:W-:Y:S01]  /*2470*/  FFMA R52, R61, UR6, -R15.reuse ;  /* 0x000000063d347c23 */ /* 0x100fe2000800080f */
[--C-:B------:R-:W-:Y:S01]  /*2480*/  FFMA R69, R69, UR6, -R15.reuse ;  /* 0x0000000645457c23 */ /* 0x100fe2000800080f */
[--C-:B------:R-:W-:Y:S01]  /*2490*/  FFMA R65, R81, UR6, -R15.reuse ;  /* 0x0000000651417c23 */ /* 0x100fe2000800080f */
[----:B------:R-:W1:Y:S01]  /*24a0*/  MUFU.EX2 R17, R21 ;  /* 0x0000001500117308 */ /* 0x000e620000000800 */
[----:B---3--:R-:W-:Y:S01]  /*24b0*/  FMNMX R32, R46, R19, !PT ;  /* 0x000000132e207209 */ /* 0x008fe20007800000 */
[----:B--2---:R-:W-:Y:S01]  /*24c0*/  @!P3 FMUL R26, R26, R26 ;  /* 0x0000001a1a1ab220 */ /* 0x004fe20000400000 */
[----:B------:R-:W-:Y:S01]  /*24d0*/  FSETP.GEU.AND P3, PT, R40, -126, PT ;  /* 0xc2fc00002800780b */ /* 0x000fe20003f6e000 */
[--C-:B------:R-:W-:Y:S01]  /*24e0*/  FFMA R61, R77, UR6, -R15.reuse ;  /* 0x000000064d3d7c23 */ /* 0x100fe2000800080f */
[----:B------:R-:W-:Y:S01]  /*24f0*/  FMNMX R19, R47, R32, !PT ;  /* 0x000000202f137209 */ /* 0x000fe20007800000 */
[--C-:B------:R-:W-:Y:S01]  /*2500*/  FFMA R80, R80, UR6, -R15.reuse ;  /* 0x0000000650507c23 */ /* 0x100fe2000800080f */
[----:B------:R-:W-:Y:S01]  /*2510*/  @!P1 FMUL R36, R36, 0.5 ;  /* 0x3f00000024249820 */ /* 0x000fe20000400000 */
[----:B------:R2:W3:Y:S01]  /*2520*/  MUFU.EX2 R21, R33 ;  /* 0x0000002100157308 */ /* 0x0004e20000000800 */
[----:B------:R-:W-:Y:S01]  /*2530*/  FMNMX R32, R50, R19, !PT ;  /* 0x0000001332207209 */ /* 0x000fe20007800000 */
[----:B----4-:R-:W-:Y:S01]  /*2540*/  @!P5 FMUL R28, R28, R28 ;  /* 0x0000001c1c1cd220 */ /* 0x010fe20000400000 */
[----:B------:R-:W-:Y:S01]  /*2550*/  FSETP.GEU.AND P5, PT, R27, -126, PT ;  /* 0xc2fc00001b00780b */ /* 0x000fe20003fae000 */
[----:B------:R-:W-:Y:S01]  /*2560*/  FFMA R84, R84, UR6, -R15 ;  /* 0x0000000654547c23 */ /* 0x000fe2000800080f */
[----:B------:R-:W-:-:S03]  /*2570*/  FMNMX R19, R51, R32, !PT ;  /* 0x0000002033137209 */ /* 0x000fc60007800000 */
[----:B------:R4:W5:Y:S01]  /*2580*/  MUFU.EX2 R14, R36 ;  /* 0x00000024000e7308 */ /* 0x0009620000000800 */
[----:B--2---:R-:W-:Y:S01]  /*2590*/  FFMA R33, R48, UR6, -R15 ;  /* 0x0000000630217c23 */ /* 0x004fe2000800080f */
[----:B-1----:R-:W-:Y:S01]  /*25a0*/  @!P4 FMUL R17, R17, R17 ;  /* 0x000000111111c220 */ /* 0x002fe20000400000 */
[----:B------:R-:W-:Y:S01]  /*25b0*/  FSETP.GEU.AND P4, PT, R25, -126, PT ;  /* 0xc2fc00001900780b */ /* 0x000fe20003f8e000 */
[----:B------:R-:W-:-:S04]  /*25c0*/  @!P3 FMUL R40, R40, 0.5 ;  /* 0x3f0000002828b820 */ /* 0x000fc80000400000 */
[----:B------:R-:W1:Y:S01]  /*25d0*/  MUFU.EX2 R13, R13 ;  /* 0x0000000d000d7308 */ /* 0x000e620000000800 */
[----:B----4-:R-:W-:Y:S01]  /*25e0*/  FMNMX R36, R54, R19, !PT ;  /* 0x0000001336247209 */ /* 0x010fe20007800000 */
[----:B---3--:R-:W-:Y:S01]  /*25f0*/  @!P6 FMUL R21, R21, R21 ;  /* 0x000000151515e220 */ /* 0x008fe20000400000 */
[----:B------:R-:W-:Y:S01]  /*2600*/  FSETP.GEU.AND P6, PT, R45, -126, PT ;  /* 0xc2fc00002d00780b */ /* 0x000fe20003fce000 */
[----:B------:R-:W-:Y:S01]  /*2610*/  @!P5 FMUL R27, R27, 0.5 ;  /* 0x3f0000001b1bd820 */ /* 0x000fe20000400000 */
[----:B------:R-:W-:-:S03]  /*2620*/  FMNMX R19, R55, R36, !PT ;  /* 0x0000002437137209 */ /* 0x000fc60007800000 */
[----:B------:R-:W2:Y:S01]  /*2630*/  MUFU.EX2 R32, R40 ;  /* 0x0000002800207308 */ /* 0x000ea20000000800 */
[----:B-----5:R-:W-:Y:S01]  /*2640*/  @!P1 FMUL R14, R14, R14 ;  /* 0x0000000e0e0e9220 */ /* 0x020fe20000400000 */
[----:B------:R-:W-:Y:S01]  /*2650*/  FSETP.GEU.AND P1, PT, R33, -126, PT ;  /* 0xc2fc00002100780b */ /* 0x000fe20003f2e000 */
[----:B------:R-:W-:Y:S01]  /*2660*/  @!P4 FMUL R25, R25, 0.5 ;  /* 0x3f0000001919c820 */ /* 0x000fe20000400000 */
[----:B------:R-:W-:-:S04]  /*2670*/  FMNMX R36, R58, R19, !PT ;  /* 0x000000133a247209 */ /* 0x000fc80007800000 */
[----:B------:R-:W-:Y:S01]  /*2680*/  FMNMX R19, R59, R36, !PT ;  /* 0x000000243b137209 */ /* 0x000fe20007800000 */
[----:B-1----:R-:W-:Y:S01]  /*2690*/  @!P2 FMUL R13, R13, R13 ;  /* 0x0000000d0d0da220 */ /* 0x002fe20000400000 */
[----:B------:R-:W-:Y:S01]  /*26a0*/  FSETP.GEU.AND P2, PT, R23, -126, PT ;  /* 0xc2fc00001700780b */ /* 0x000fe20003f4e000 */
[----:B------:R-:W1:Y:S01]  /*26b0*/  MUFU.EX2 R25, R25 ;  /* 0x0000001900197308 */ /* 0x000e620000000800 */
[----:B------:R-:W-:Y:S01]  /*26c0*/  FMNMX R36, R62, R19, !PT ;  /* 0x000000133e247209 */ /* 0x000fe20007800000 */
[----:B------:R-:W-:Y:S02]  /*26d0*/  @!P6 FMUL R45, R45, 0.5 ;  /* 0x3f0000002d2de820 */ /* 0x000fe40000400000 */
[----:B------:R-:W-:Y:S01]  /*26e0*/  @!P1 FMUL R33, R33, 0.5 ;  /* 0x3f00000021219820 */ /* 0x000fe20000400000 */
[----:B------:R-:W-:Y:S01]  /*26f0*/  FMNMX R19, R63, R36, !PT ;  /* 0x000000243f137209 */ /* 0x000fe20007800000 */
[----:B--2---:R-:W-:Y:S01]  /*2700*/  @!P3 FMUL R32, R32, R32 ;  /* 0x000000202020b220 */ /* 0x004fe20000400000 */
[----:B------:R-:W-:Y:S01]  /*2710*/  FSETP.GEU.AND P3, PT, R37, -126, PT ;  /* 0xc2fc00002500780b */ /* 0x000fe20003f6e000 */
[----:B------:R2:W3:Y:S01]  /*2720*/  MUFU.EX2 R36, R45 ;  /* 0x0000002d00247308 */ /* 0x0004e20000000800 */
[----:B------:R-:W-:-:S03]  /*2730*/  FMNMX R40, R66, R19, !PT ;  /* 0x0000001342287209 */ /* 0x000fc60007800000 */
[----:B------:R-:W-:Y:S01]  /*2740*/  @!P2 FMUL R23, R23, 0.5 ;  /* 0x3f0000001717a820 */ /* 0x000fe20000400000 */
[----:B------:R-:W-:-:S03]  /*2750*/  FMNMX R19, R67, R40, !PT ;  /* 0x0000002843137209 */ /* 0x000fc60007800000 */
[----:B------:R-:W4:Y:S01]  /*2760*/  MUFU.EX2 R33, R33 ;  /* 0x0000002100217308 */ /* 0x000f220000000800 */
[----:B------:R-:W-:Y:S01]  /*2770*/  FMNMX R40, R70, R19, !PT ;  /* 0x0000001346287209 */ /* 0x000fe20007800000 */
[----:B--2---:R-:W-:Y:S01]  /*2780*/  FFMA R45, R60, UR6, -R15 ;  /* 0x000000063c2d7c23 */ /* 0x004fe2000800080f */
[----:B-1----:R-:W-:Y:S01]  /*2790*/  @!P4 FMUL R25, R25, R25 ;  /* 0x000000191919c220 */ /* 0x002fe20000400000 */
[----:B------:R-:W-:Y:S01]  /*27a0*/  FSETP.GEU.AND P4, PT, R53, -126, PT ;  /* 0xc2fc00003500780b */ /* 0x000fe20003f8e000 */
[----:B------:R-:W-:Y:S01]  /*27b0*/  @!P3 FMUL R37, R37, 0.5 ;  /* 0x3f0000002525b820 */ /* 0x000fe20000400000 */
[----:B------:R-:W-:Y:S02]  /*27c0*/  FMNMX R19, R71, R40, !PT ;  /* 0x0000002847137209 */ /* 0x000fe40007800000 */
[----:B------:R-:W1:Y:S01]  /*27d0*/  MUFU.EX2 R27, R27 ;  /* 0x0000001b001b7308 */ /* 0x000e620000000800 */
[----:B---3--:R-:W-:Y:S01]  /*27e0*/  @!P6 FMUL R36, R36, R36 ;  /* 0x000000242424e220 */ /* 0x008fe20000400000 */
[----:B------:R-:W-:-:S02]  /*27f0*/  FMNMX R44, R74, R19, !PT ;  /* 0x000000134a2c7209 */ /* 0x000fc40007800000 */
[----:B------:R-:W-:Y:S02]  /*2800*/  FSETP.GEU.AND P6, PT, R57, -126, PT ;  /* 0xc2fc00003900780b */ /* 0x000fe40003fce000 */
[----:B------:R-:W-:Y:S02]  /*2810*/  FMNMX R19, R75, R44, !PT ;  /* 0x0000002c4b137209 */ /* 0x000fe40007800000 */
[----:B------:R-:W2:Y:S01]  /*2820*/  MUFU.EX2 R23, R23 ;  /* 0x0000001700177308 */ /* 0x000ea20000000800 */
[----:B----4-:R-:W-:Y:S01]  /*2830*/  @!P1 FMUL R33, R33, R33 ;  /* 0x0000002121219220 */ /* 0x010fe20000400000 */
[----:B------:R-:W-:Y:S01]  /*2840*/  FSETP.GEU.AND P1, PT, R45, -126, PT ;  /* 0xc2fc00002d00780b */ /* 0x000fe20003f2e000 */
[----:B------:R-:W-:Y:S01]  /*2850*/  @!P4 FMUL R53, R53, 0.5 ;  /* 0x3f0000003535c820 */ /* 0x000fe20000400000 */
[----:B------:R-:W-:-:S04]  /*2860*/  FMNMX R44, R78, R19, !PT ;  /* 0x000000134e2c7209 */ /* 0x000fc80007800000 */
[----:B------:R-:W-:Y:S01]  /*2870*/  FMNMX R19, R79, R44, !PT ;  /* 0x0000002c4f137209 */ /* 0x000fe20007800000 */
[----:B-1----:R-:W-:Y:S01]  /*2880*/  @!P5 FMUL R27, R27, R27 ;  /* 0x0000001b1b1bd220 */ /* 0x002fe20000400000 */
[----:B------:R-:W-:Y:S01]  /*2890*/  FSETP.GEU.AND P5, PT, R41, -126, PT ;  /* 0xc2fc00002900780b */ /* 0x000fe20003fae000 */
[----:B------:R1:W3:Y:S01]  /*28a0*/  MUFU.EX2 R44, R53 ;  /* 0x00000035002c7308 */ /* 0x0002e20000000800 */
[----:B------:R-:W-:Y:S01]  /*28b0*/  FMNMX R48, R82, R19, !PT ;  /* 0x0000001352307209 */ /* 0x000fe20007800000 */
[----:B------:R-:W-:Y:S02]  /*28c0*/  @!P6 FMUL R57, R57, 0.5 ;  /* 0x3f0000003939e820 */ /* 0x000fe40000400000 */
[----:B------:R-:W-:Y:S01]  /*28d0*/  @!P1 FMUL R45, R45, 0.5 ;  /* 0x3f0000002d2d9820 */ /* 0x000fe20000400000 */
[----:B------:R-:W-:Y:S01]  /*28e0*/  FMNMX R19, R83, R48, !PT ;  /* 0x0000003053137209 */ /* 0x000fe20007800000 */
[----:B--2---:R-:W-:Y:S01]  /*28f0*/  @!P2 FMUL R23, R23, R23 ;  /* 0x000000171717a220 */ /* 0x004fe20000400000 */
[----:B------:R-:W-:Y:S01]  /*2900*/  FSETP.GEU.AND P2, PT, R49, -126, PT ;  /* 0xc2fc00003100780b */ /* 0x000fe20003f4e000 */
[----:B------:R-:W2:Y:S01]  /*2910*/  MUFU.EX2 R37, R37 ;  /* 0x0000002500257308 */ /* 0x000ea20000000800 */
[----:B------:R-:W-:Y:S01]  /*2920*/  FMNMX R48, R86, R19, !PT ;  /* 0x0000001356307209 */ /* 0x000fe20007800000 */
[--C-:B-1----:R-:W-:Y:S01]  /*2930*/  FFMA R53, R68, UR6, -R15.reuse ;  /* 0x0000000644357c23 */ /* 0x102fe2000800080f */
[----:B------:R-:W-:Y:S01]  /*2940*/  FFMA R68, R76, UR6, -R15 ;  /* 0x000000064c447c23 */ /* 0x000fe2000800080f */
[----:B------:R-:W-:Y:S01]  /*2950*/  @!P5 FMUL R41, R41, 0.5 ;  /* 0x3f0000002929d820 */ /* 0x000fe20000400000 */
[----:B------:R-:W-:-:S03]  /*2960*/  FMNMX R19, R87, R48, !PT ;  /* 0x0000003057137209 */ /* 0x000fc60007800000 */
[----:B------:R-:W1:Y:S01]  /*2970*/  MUFU.EX2 R45, R45 ;  /* 0x0000002d002d7308 */ /* 0x000e620000000800 */
[----:B---3--:R-:W-:Y:S01]  /*2980*/  @!P4 FMUL R44, R44, R44 ;  /* 0x0000002c2c2cc220 */ /* 0x008fe20000400000 */
[----:B------:R-:W3:Y:S01]  /*2990*/  SHFL.BFLY PT, R60, R19, 0x1, 0x1f ;  /* 0x0c201f00133c7f89 */ /* 0x000ee200000e0000 */
[----:B------:R-:W-:Y:S01]  /*29a0*/  FSETP.GEU.AND P4, PT, R56, -126, PT ;  /* 0xc2fc00003800780b */ /* 0x000fe20003f8e000 */
[----:B------:R-:W-:-:S04]  /*29b0*/  @!P2 FMUL R49, R49, 0.5 ;  /* 0x3f0000003131a820 */ /* 0x000fc80000400000 */
[----:B------:R4:W5:Y:S01]  /*29c0*/  MUFU.EX2 R48, R57 ;  /* 0x0000003900307308 */ /* 0x0009620000000800 */
[----:B--2---:R-:W-:-:S07]  /*29d0*/  @!P3 FMUL R37, R37, R37 ;  /* 0x000000252525b220 */ /* 0x004fce0000400000 */
[----:B------:R-:W2:Y:S01]  /*29e0*/  MUFU.EX2 R41, R41 ;  /* 0x0000002900297308 */ /* 0x000ea20000000800 */
[----:B----4-:R-:W-:Y:S01]  /*29f0*/  FFMA R57, R72, UR6, -R15 ;  /* 0x0000000648397c23 */ /* 0x010fe2000800080f */
[----:B-1----:R-:W-:Y:S01]  /*2a00*/  @!P1 FMUL R45, R45, R45 ;  /* 0x0000002d2d2d9220 */ /* 0x002fe20000400000 */
[----:B------:R-:W-:-:S03]  /*2a10*/  @!P4 FMUL R56, R56, 0.5 ;  /* 0x3f0000003838c820 */ /* 0x000fc60000400000 */
[----:B------:R-:W-:Y:S02]  /*2a20*/  FSETP.GEU.AND P1, PT, R57, -126, PT ;  /* 0xc2fc00003900780b */ /* 0x000fe40003f2e000 */
[----:B------:R1:W4:Y:S01]  /*2a30*/  MUFU.EX2 R40, R49 ;  /* 0x0000003100287308 */ /* 0x0003220000000800 */
[----:B-----5:R-:W-:Y:S01]  /*2a40*/  @!P6 FMUL R48, R48, R48 ;  /* 0x000000303030e220 */ /* 0x020fe20000400000 */
[----:B------:R-:W-:Y:S02]  /*2a50*/  FSETP.GEU.AND P6, PT, R69, -126, PT ;  /* 0xc2fc00004500780b */ /* 0x000fe40003fce000 */
[----:B---3--:R-:W-:-:S04]  /*2a60*/  FMNMX R19, R19, R60, !PT ;  /* 0x0000003c13137209 */ /* 0x008fc80007800000 */
[----:B------:R-:W3:Y:S01]  /*2a70*/  MUFU.EX2 R56, R56 ;  /* 0x0000003800387308 */ /* 0x000ee20000000800 */
[--C-:B-1----:R-:W-:Y:S01]  /*2a80*/  FFMA R49, R64, UR6, -R15.reuse ;  /* 0x0000000640317c23 */ /* 0x102fe2000800080f */
[----:B--2---:R-:W-:Y:S01]  /*2a90*/  @!P5 FMUL R41, R41, R41 ;  /* 0x000000292929d220 */ /* 0x004fe20000400000 */
[----:B------:R-:W-:Y:S01]  /*2aa0*/  @!P1 FMUL R57, R57, 0.5 ;  /* 0x3f00000039399820 */ /* 0x000fe20000400000 */
[----:B------:R-:W-:Y:S01]  /*2ab0*/  FSETP.GEU.AND P5, PT, R53, -126, PT ;  /* 0xc2fc00003500780b */ /* 0x000fe20003fae000 */
[----:B------:R-:W1:Y:S01]  /*2ac0*/  SHFL.BFLY PT, R72, R19, 0x2, 0x1f ;  /* 0x0c401f0013487f89 */ /* 0x000e6200000e0000 */
[----:B------:R-:W-:Y:S01]  /*2ad0*/  FSETP.GEU.AND P3, PT, R49, -126, PT ;  /* 0xc2fc00003100780b */ /* 0x000fe20003f6e000 */
[----:B------:R-:W-:Y:S01]  /*2ae0*/  @!P6 FMUL R69, R69, 0.5 ;  /* 0x3f0000004545e820 */ /* 0x000fe20000400000 */
[--C-:B------:R-:W-:Y:S01]  /*2af0*/  FFMA R64, R73, UR6, -R15.reuse ;  /* 0x0000000649407c23 */ /* 0x100fe2000800080f */
[----:B----4-:R-:W-:Y:S01]  /*2b00*/  @!P2 FMUL R40, R40, R40 ;  /* 0x000000282828a220 */ /* 0x010fe20000400000 */
[----:B------:R-:W-:Y:S01]  /*2b10*/  FSETP.GEU.AND P2, PT, R52, -126, PT ;  /* 0xc2fc00003400780b */ /* 0x000fe20003f4e000 */
[----:B------:R-:W2:Y:S01]  /*2b20*/  MUFU.EX2 R57, R57 ;  /* 0x0000003900397308 */ /* 0x000ea20000000800 */
[----:B------:R-:W-:-:S05]  /*2b30*/  FFMA R15, R85, UR6, -R15 ;  /* 0x00000006550f7c23 */ /* 0x000fca000800080f */
[----:B------:R-:W-:Y:S01]  /*2b40*/  @!P5 FMUL R53, R53, 0.5 ;  /* 0x3f0000003535d820 */ /* 0x000fe20000400000 */
[----:B---3--:R-:W-:Y:S01]  /*2b50*/  @!P4 FMUL R56, R56, R56 ;  /* 0x000000383838c220 */ /* 0x008fe20000400000 */
[----:B------:R-:W-:Y:S01]  /*2b60*/  @!P3 FMUL R49, R49, 0.5 ;  /* 0x3f0000003131b820 */ /* 0x000fe20000400000 */
[----:B------:R-:W3:Y:S01]  /*2b70*/  MUFU.EX2 R60, R69 ;  /* 0x00000045003c7308 */ /* 0x000ee20000000800 */
[----:B------:R-:W-:Y:S02]  /*2b80*/  FSETP.GEU.AND P4, PT, R61, -126, PT ;  /* 0xc2fc00003d00780b */ /* 0x000fe40003f8e000 */
[----:B------:R-:W-:-:S05]  /*2b90*/  @!P2 FMUL R52, R52, 0.5 ;  /* 0x3f0000003434a820 */ /* 0x000fca0000400000 */
[----:B------:R-:W4:Y:S01]  /*2ba0*/  MUFU.EX2 R49, R49 ;  /* 0x0000003100317308 */ /* 0x000f220000000800 */
[----:B--2---:R-:W-:Y:S01]  /*2bb0*/  @!P1 FMUL R57, R57, R57 ;  /* 0x0000003939399220 */ /* 0x004fe20000400000 */
[----:B------:R-:W-:Y:S02]  /*2bc0*/  FSETP.GEU.AND P1, PT, R65, -126, PT ;  /* 0xc2fc00004100780b */ /* 0x000fe40003f2e000 */
[----:B-1----:R-:W-:Y:S02]  /*2bd0*/  FMNMX R19, R19, R72, !PT ;  /* 0x0000004813137209 */ /* 0x002fe40007800000 */
[----:B------:R-:W-:Y:S02]  /*2be0*/  @!P4 FMUL R61, R61, 0.5 ;  /* 0x3f0000003d3dc820 */ /* 0x000fe40000400000 */
[----:B------:R-:W1:Y:S01]  /*2bf0*/  MUFU.EX2 R53, R53 ;  /* 0x0000003500357308 */ /* 0x000e620000000800 */
[----:B---3--:R-:W-:Y:S01]  /*2c00*/  @!P6 FMUL R60, R60, R60 ;  /* 0x0000003c3c3ce220 */ /* 0x008fe20000400000 */
[----:B------:R-:W-:-:S04]  /*2c10*/  FSETP.NEU.AND P6, PT, R19, -INF , PT ;  /* 0xff8000001300780b */ /* 0x000fc80003fcd000 */
[----:B------:R-:W-:Y:S01]  /*2c20*/  FSEL R69, R19, RZ, P6 ;  /* 0x000000ff13457208 */ /* 0x000fe20003000000 */
[----:B------:R-:W-:Y:S01]  /*2c30*/  @!P1 FMUL R65, R65, 0.5 ;  /* 0x3f00000041419820 */ /* 0x000fe20000400000 */
[----:B------:R-:W2:Y:S01]  /*2c40*/  MUFU.EX2 R52, R52 ;  /* 0x0000003400347308 */ /* 0x000ea20000000800 */
[----:B----4-:R-:W-:Y:S01]  /*2c50*/  @!P3 FMUL R49, R49, R49 ;  /* 0x000000313131b220 */ /* 0x010fe20000400000 */
[----:B------:R-:W-:Y:S01]  /*2c60*/  FSETP.GEU.AND P3, PT, R68, -126, PT ;  /* 0xc2fc00004400780b */ /* 0x000fe20003f6e000 */
[----:B------:R-:W-:Y:S01]  /*2c70*/  FMUL R77, R69, UR6 ;  /* 0x00000006454d7c20 */ /* 0x000fe20008400000 */
[----:B------:R-:W-:-:S03]  /*2c80*/  FSETP.GEU.AND P6, PT, R84, -126, PT ;  /* 0xc2fc00005400780b */ /* 0x000fc60003fce000 */
[--C-:B------:R-:W-:Y:S01]  /*2c90*/  FFMA R76, R29, UR6, -R77.reuse ;  /* 0x000000061d4c7c23 */ /* 0x100fe2000800084d */
[----:B------:R-:W3:Y:S01]  /*2ca0*/  MUFU.EX2 R65, R65 ;  /* 0x0000004100417308 */ /* 0x000ee20000000800 */
[----:B-1----:R-:W-:Y:S01]  /*2cb0*/  @!P5 FMUL R53, R53, R53 ;  /* 0x000000353535d220 */ /* 0x002fe20000400000 */
[----:B------:R-:W-:Y:S01]  /*2cc0*/  FSETP.GEU.AND P5, PT, R80, -126, PT ;  /* 0xc2fc00005000780b */ /* 0x000fe20003fae000 */
[--C-:B------:R-:W-:Y:S01]  /*2cd0*/  FFMA R69, R22, UR6, -R77.reuse ;  /* 0x0000000616457c23 */ /* 0x100fe2000800084d */
[--C-:B------:R-:W-:Y:S01]  /*2ce0*/  FFMA R90, R43, UR6, -R77.reuse ;  /* 0x000000062b5a7c23 */ /* 0x100fe2000800084d */
[--C-:B------:R-:W-:Y:S01]  /*2cf0*/  FFMA R34, R34, UR6, -R77.reuse ;  /* 0x0000000622227c23 */ /* 0x100fe2000800084d */
[--C-:B------:R-:W-:Y:S01]  /*2d00*/  FFMA R30, R30, UR6, -R77.reuse ;  /* 0x000000061e1e7c23 */ /* 0x100fe2000800084d */
[----:B------:R-:W-:Y:S01]  /*2d10*/  @!P3 FMUL R68, R68, 0.5 ;  /* 0x3f0000004444b820 */ /* 0x000fe20000400000 */
[----:B------:R-:W1:Y:S01]  /*2d20*/  MUFU.EX2 R61, R61 ;  /* 0x0000003d003d7308 */ /* 0x000e620000000800 */
[----:B--2---:R-:W-:Y:S01]  /*2d30*/  @!P2 FMUL R52, R52, R52 ;  /* 0x000000343434a220 */ /* 0x004fe20000400000 */
[----:B------:R-:W-:Y:S01]  /*2d40*/  FSETP.GEU.AND P2, PT, R64, -126, PT ;  /* 0xc2fc00004000780b */ /* 0x000fe20003f4e000 */
[----:B------:R-:W-:Y:S01]  /*2d50*/  @!P6 FMUL R84, R84, 0.5 ;  /* 0x3f0000005454e820 */ /* 0x000fe20000400000 */
[--C-:B------:R-:W-:Y:S01]  /*2d60*/  FFMA R88, R39, UR6, -R77.reuse ;  /* 0x0000000627587c23 */ /* 0x100fe2000800084d */
[--C-:B------:R-:W-:Y:S01]  /*2d70*/  FFMA R38, R38, UR6, -R77.reuse ;  /* 0x0000000626267c23 */ /* 0x100fe2000800084d */
[--C-:B------:R-:W-:Y:S01]  /*2d80*/  FFMA R46, R46, UR6, -R77.reuse ;  /* 0x000000062e2e7c23 */ /* 0x100fe2000800084d */
[----:B------:R-:W-:Y:S01]  /*2d90*/  @!P5 FMUL R80, R80, 0.5 ;  /* 0x3f0000005050d820 */ /* 0x000fe20000400000 */
[----:B------:R-:W2:Y:S01]  /*2da0*/  MUFU.EX2 R68, R68 ;  /* 0x0000004400447308 */ /* 0x000ea20000000800 */
[----:B---3--:R-:W-:Y:S01]  /*2db0*/  @!P1 FMUL R65, R65, R65 ;  /* 0x0000004141419220 */ /* 0x008fe20000400000 */
[--C-:B------:R-:W-:Y:S01]  /*2dc0*/  FFMA R42, R42, UR6, -R77.reuse ;  /* 0x000000062a2a7c23 */ /* 0x100fe2000800084d */
[--C-:B------:R-:W-:Y:S01]  /*2dd0*/  FFMA R50, R50, UR6, -R77.reuse ;  /* 0x0000000632327c23 */ /* 0x100fe2000800084d */
[--C-:B------:R-:W-:Y:S01]  /*2de0*/  FFMA R92, R47, UR6, -R77.reuse ;  /* 0x000000062f5c7c23 */ /* 0x100fe2000800084d */
[--C-:B------:R-:W-:Y:S01]  /*2df0*/  FFMA R94, R58, UR6, -R77.reuse ;  /* 0x000000063a5e7c23 */ /* 0x100fe2000800084d */
[--C-:B------:R-:W-:Y:S01]  /*2e00*/  FFMA R54, R54, UR6, -R77.reuse ;  /* 0x0000000636367c23 */ /* 0x100fe2000800084d */
[----:B------:R-:W-:Y:S01]  /*2e10*/  @!P2 FMUL R64, R64, 0.5 ;  /* 0x3f0000004040a820 */ /* 0x000fe20000400000 */
[----:B------:R3:W4:Y:S01]  /*2e20*/  MUFU.EX2 R72, R80 ;  /* 0x0000005000487308 */ /* 0x0007220000000800 */
[----:B-1----:R-:W-:Y:S01]  /*2e30*/  @!P4 FMUL R61, R61, R61 ;  /* 0x0000003d3d3dc220 */ /* 0x002fe20000400000 */
[----:B------:R-:W-:Y:S01]  /*2e40*/  FSETP.GEU.AND P4, PT, R76, -126, PT ;  /* 0xc2fc00004c00780b */ /* 0x000fe20003f8e000 */
[--C-:B------:R-:W-:Y:S01]  /*2e50*/  FFMA R73, R83, UR6, -R77.reuse ;  /* 0x0000000653497c23 */ /* 0x100fe2000800084d */
[--C-:B------:R-:W-:Y:S01]  /*2e60*/  FFMA R74, R74, UR6, -R77.reuse ;  /* 0x000000064a4a7c23 */ /* 0x100fe2000800084d */
[--C-:B------:R-:W-:Y:S01]  /*2e70*/  FFMA R87, R87, UR6, -R77.reuse ;  /* 0x0000000657577c23 */ /* 0x100fe2000800084d */
[----:B------:R-:W-:Y:S01]  /*2e80*/  FFMA R79, R79, UR6, -R77 ;  /* 0x000000064f4f7c23 */ /* 0x000fe2000800084d */
[----:B------:R-:W-:Y:S01]  /*2e90*/  FADD R83, R40, R65 ;  /* 0x0000004128537221 */ /* 0x000fe20000000000 */
[----:B------:R-:W1:Y:S01]  /*2ea0*/  MUFU.EX2 R64, R64 ;  /* 0x0000004000407308 */ /* 0x000e620000000800 */
[----:B---3--:R-:W-:Y:S01]  /*2eb0*/  FFMA R80, R31, UR6, -R77 ;  /* 0x000000061f507c23 */ /* 0x008fe2000800084d */
[----:B--2---:R-:W-:Y:S01]  /*2ec0*/  @!P3 FMUL R68, R68, R68 ;  /* 0x000000444444b220 */ /* 0x004fe20000400000 */
[----:B------:R-:W-:-:S03]  /*2ed0*/  FSETP.GEU.AND P3, PT, R69, -126, PT ;  /* 0xc2fc00004500780b */ /* 0x000fc60003f6e000 */
[----:B------:R-:W-:Y:S01]  /*2ee0*/  FSETP.GEU.AND P1, PT, R80, -126, PT ;  /* 0xc2fc00005000780b */ /* 0x000fe20003f2e000 */
[----:B------:R-:W-:Y:S01]  /*2ef0*/  @!P4 FMUL R76, R76, 0.5 ;  /* 0x3f0000004c4cc820 */ /* 0x000fe20000400000 */
[----:B------:R2:W3:Y:S01]  /*2f00*/  MUFU.EX2 R22, R84 ;  /* 0x0000005400167308 */ /* 0x0004e20000000800 */
[----:B----4-:R-:W-:Y:S01]  /*2f10*/  @!P5 FMUL R72, R72, R72 ;  /* 0x000000484848d220 */ /* 0x010fe20000400000 */
[----:B------:R-:W-:-:S03]  /*2f20*/  FSETP.GEU.AND P5, PT, R30, -126, PT ;  /* 0xc2fc00001e00780b */ /* 0x000fc60003fae000 */
[----:B------:R-:W-:-:S03]  /*2f30*/  FADD R81, R33, R72 ;  /* 0x0000004821517221 */ /* 0x000fc60000000000 */
[----:B------:R-:W-:Y:S01]  /*2f40*/  @!P3 FMUL R69, R69, 0.5 ;  /* 0x3f0000004545b820 */ /* 0x000fe20000400000 */
[----:B-1----:R-:W-:Y:S01]  /*2f50*/  @!P2 FMUL R64, R64, R64 ;  /* 0x000000404040a220 */ /* 0x002fe20000400000 */
[----:B------:R-:W-:Y:S01]  /*2f60*/  FSETP.GEU.AND P2, PT, R15, -126, PT ;  /* 0xc2fc00000f00780b */ /* 0x000fe20003f4e000 */
[----:B------:R-:W-:Y:S01]  /*2f70*/  @!P1 FMUL R80, R80, 0.5 ;  /* 0x3f00000050509820 */ /* 0x000fe20000400000 */
[----:B------:R-:W1:Y:S01]  /*2f80*/  MUFU.EX2 R76, R76 ;  /* 0x0000004c004c7308 */ /* 0x000e620000000800 */
[----:B--2---:R-:W-:Y:S02]  /*2f90*/  FFMA R84, R35, UR6, -R77 ;  /* 0x0000000623547c23 */ /* 0x004fe4000800084d */
[----:B------:R-:W-:Y:S01]  /*2fa0*/  @!P5 FMUL R30, R30, 0.5 ;  /* 0x3f0000001e1ed820 */ /* 0x000fe20000400000 */
[----:B---3--:R-:W-:Y:S01]  /*2fb0*/  @!P6 FMUL R22, R22, R22 ;  /* 0x000000161616e220 */ /* 0x008fe20000400000 */
[----:B------:R-:W-:-:S03]  /*2fc0*/  FSETP.GEU.AND P6, PT, R34, -126, PT ;  /* 0xc2fc00002200780b */ /* 0x000fc60003fce000 */
[----:B------:R-:W2:Y:S03]  /*2fd0*/  MUFU.EX2 R80, R80 ;  /* 0x0000005000507308 */ /* 0x000ea60000000800 */
[----:B------:R-:W-:-:S05]  /*2fe0*/  @!P2 FMUL R15, R15, 0.5 ;  /* 0x3f0000000f0fa820 */ /* 0x000fca0000400000 */
[----:B------:R3:W4:Y:S01]  /*2ff0*/  MUFU.EX2 R31, R69 ;  /* 0x00000045001f7308 */ /* 0x0007220000000800 */
[----:B-1----:R-:W-:Y:S01]  /*3000*/  @!P4 FMUL R76, R76, R76 ;  /* 0x0000004c4c4cc220 */ /* 0x002fe20000400000 */
[----:B------:R-:W-:Y:S01]  /*3010*/  FSETP.GEU.AND P4, PT, R88, -126, PT ;  /* 0xc2fc00005800780b */ /* 0x000fe20003f8e000 */
[----:B------:R-:W-:-:S05]  /*3020*/  @!P6 FMUL R34, R34, 0.5 ;  /* 0x3f0000002222e820 */ /* 0x000fca0000400000 */
[----:B------:R1:W5:Y:S01]  /*3030*/  MUFU.EX2 R29, R15 ;  /* 0x0000000f001d7308 */ /* 0x0003620000000800 */
[----:B--2---:R-:W-:Y:S01]  /*3040*/  @!P1 FMUL R80, R80, R80 ;  /* 0x0000005050509220 */ /* 0x004fe20000400000 */
[----:B------:R-:W-:Y:S01]  /*3050*/  FSETP.GEU.AND P1, PT, R90, -126, PT ;  /* 0xc2fc00005a00780b */ /* 0x000fe20003f2e000 */
[----:B---3--:R-:W-:-:S04]  /*3060*/  FFMA R69, R67, UR6, -R77 ;  /* 0x0000000643457c23 */ /* 0x008fc8000800084d */
[----:B------:R-:W-:Y:S01]  /*3070*/  @!P4 FMUL R88, R88, 0.5 ;  /* 0x3f0000005858c820 */ /* 0x000fe20000400000 */
[----:B------:R2:W3:Y:S01]  /*3080*/  MUFU.EX2 R39, R34 ;  /* 0x0000002200277308 */ /* 0x0004e20000000800 */
[----:B----4-:R-:W-:Y:S01]  /*3090*/  @!P3 FMUL R31, R31, R31 ;  /* 0x0000001f1f1fb220 */ /* 0x010fe20000400000 */
[----:B------:R-:W-:Y:S01]  /*30a0*/  FSETP.GEU.AND P3, PT, R38, -126, PT ;  /* 0xc2fc00002600780b */ /* 0x000fe20003f6e000 */
[----:B-1----:R-:W-:-:S04]  /*30b0*/  FFMA R15, R51, UR6, -R77 ;  /* 0x00000006330f7c23 */ /* 0x002fc8000800084d */
[----:B------:R-:W-:Y:S01]  /*30c0*/  @!P1 FMUL R90, R90, 0.5 ;  /* 0x3f0000005a5a9820 */ /* 0x000fe20000400000 */
[----:B------:R1:W4:Y:S01]  /*30d0*/  MUFU.EX2 R35, R30 ;  /* 0x0000001e00237308 */ /* 0x0003220000000800 */
[----:B-----5:R-:W-:Y:S01]  /*30e0*/  @!P2 FMUL R29, R29, R29 ;  /* 0x0000001d1d1da220 */ /* 0x020fe20000400000 */
[----:B------:R-:W-:Y:S01]  /*30f0*/  FSETP.GEU.AND P2, PT, R84, -126, PT ;  /* 0xc2fc00005400780b */ /* 0x000fe20003f4e000 */
[----:B--2---:R-:W-:-:S04]  /*3100*/  FFMA R34, R59, UR6, -R77 ;  /* 0x000000063b227c23 */ /* 0x004fc8000800084d */
[----:B------:R-:W-:Y:S01]  /*3110*/  @!P3 FMUL R38, R38, 0.5 ;  /* 0x3f0000002626b820 */ /* 0x000fe20000400000 */
[----:B------:R-:W2:Y:S01]  /*3120*/  MUFU.EX2 R90, R90 ;  /* 0x0000005a005a7308 */ /* 0x000ea20000000800 */
[----:B-1----:R-:W-:Y:S01]  /*3130*/  FFMA R30, R55, UR6, -R77 ;  /* 0x00000006371e7c23 */ /* 0x002fe2000800084d */
[----:B---3--:R-:W-:Y:S01]  /*3140*/  @!P6 FMUL R39, R39, R39 ;  /* 0x000000272727e220 */ /* 0x008fe20000400000 */
[----:B------:R-:W-:-:S04]  /*3150*/  FSETP.GEU.AND P6, PT, R46, -126, PT ;  /* 0xc2fc00002e00780b */ /* 0x000fc80003fce000 */
[----:B------:R-:W-:Y:S01]  /*3160*/  @!P2 FMUL R84, R84, 0.5 ;  /* 0x3f0000005454a820 */ /* 0x000fe20000400000 */
[----:B------:R1:W3:Y:S01]  /*3170*/  MUFU.EX2 R43, R38 ;  /* 0x00000026002b7308 */ /* 0x0002e20000000800 */
[----:B----4-:R-:W-:Y:S01]  /*3180*/  @!P5 FMUL R35, R35, R35 ;  /* 0x000000232323d220 */ /* 0x010fe20000400000 */
[----:B------:R-:W-:-:S06]  /*3190*/  FSETP.GEU.AND P5, PT, R42, -126, PT ;  /* 0xc2fc00002a00780b */ /* 0x000fcc0003fae000 */
[----:B------:R-:W4:Y:S01]  /*31a0*/  MUFU.EX2 R88, R88 ;  /* 0x0000005800587308 */ /* 0x000f220000000800 */
[----:B--2---:R-:W-:Y:S01]  /*31b0*/  @!P1 FMUL R90, R90, R90 ;  /* 0x0000005a5a5a9220 */ /* 0x004fe20000400000 */
[----:B------:R-:W-:Y:S01]  /*31c0*/  FSETP.GEU.AND P1, PT, R30, -126, PT ;  /* 0xc2fc00001e00780b */ /* 0x000fe20003f2e000 */
[----:B------:R-:W-:Y:S01]  /*31d0*/  @!P6 FMUL R46, R46, 0.5 ;  /* 0x3f0000002e2ee820 */ /* 0x000fe20000400000 */
[----:B-1----:R-:W-:-:S03]  /*31e0*/  FFMA R38, R62, UR6, -R77 ;  /* 0x000000063e267c23 */ /* 0x002fc6000800084d */
[----:B------:R-:W-:Y:S01]  /*31f0*/  @!P5 FMUL R42, R42, 0.5 ;  /* 0x3f0000002a2ad820 */ /* 0x000fe20000400000 */
[----:B------:R-:W1:Y:S01]  /*3200*/  MUFU.EX2 R84, R84 ;  /* 0x0000005400547308 */ /* 0x000e620000000800 */
[----:B---3--:R-:W-:Y:S01]  /*3210*/  @!P3 FMUL R43, R43, R43 ;  /* 0x0000002b2b2bb220 */ /* 0x008fe20000400000 */
[----:B------:R-:W-:-:S05]  /*3220*/  FSETP.GEU.AND P3, PT, R50, -126, PT ;  /* 0xc2fc00003200780b */ /* 0x000fca0003f6e000 */
[----:B------:R-:W-:Y:S01]  /*3230*/  @!P1 FMUL R30, R30, 0.5 ;  /* 0x3f0000001e1e9820 */ /* 0x000fe20000400000 */
[----:B------:R-:W2:Y:S01]  /*3240*/  MUFU.EX2 R51, R46 ;  /* 0x0000002e00337308 */ /* 0x000ea20000000800 */
[----:B----4-:R-:W-:Y:S01]  /*3250*/  @!P4 FMUL R88, R88, R88 ;  /* 0x000000585858c220 */ /* 0x010fe20000400000 */
[----:B------:R-:W-:-:S05]  /*3260*/  FSETP.GEU.AND P4, PT, R15, -126, PT ;  /* 0xc2fc00000f00780b */ /* 0x000fca0003f8e000 */
[----:B------:R-:W-:Y:S01]  /*3270*/  @!P3 FMUL R50, R50, 0.5 ;  /* 0x3f0000003232b820 */ /* 0x000fe20000400000 */
[----:B------:R3:W4:Y:S01]  /*3280*/  MUFU.EX2 R62, R30 ;  /* 0x0000001e003e7308 */ /* 0x0007220000000800 */
[----:B-1----:R-:W-:Y:S01]  /*3290*/  @!P2 FMUL R84, R84, R84 ;  /* 0x000000545454a220 */ /* 0x002fe20000400000 */
[----:B------:R-:W-:-:S05]  /*32a0*/  FSETP.GEU.AND P2, PT, R92, -126, PT ;  /* 0xc2fc00005c00780b */ /* 0x000fca0003f4e000 */
[----:B------:R-:W-:Y:S01]  /*32b0*/  @!P4 FMUL R15, R15, 0.5 ;  /* 0x3f0000000f0fc820 */ /* 0x000fe20000400000 */
[----:B------:R1:W5:Y:S01]  /*32c0*/  MUFU.EX2 R47, R42 ;  /* 0x0000002a002f7308 */ /* 0x0003620000000800 */
[----:B--2---:R-:W-:Y:S01]  /*32d0*/  @!P6 FMUL R51, R51, R51 ;  /* 0x000000333333e220 */ /* 0x004fe20000400000 */
[----:B------:R-:W-:Y:S01]  /*32e0*/  FSETP.GEU.AND P6, PT, R94, -126, PT ;  /* 0xc2fc00005e00780b */ /* 0x000fe20003fce000 */
[----:B---3--:R-:W-:-:S04]  /*32f0*/  FFMA R30, R70, UR6, -R77 ;  /* 0x00000006461e7c23 */ /* 0x008fc8000800084d */
[----:B------:R-:W-:Y:S01]  /*3300*/  @!P2 FMUL R92, R92, 0.5 ;  /* 0x3f0000005c5ca820 */ /* 0x000fe20000400000 */
[----:B------:R-:W2:Y:S01]  /*3310*/  MUFU.EX2 R55, R50 ;  /* 0x0000003200377308 */ /* 0x000ea20000000800 */
[----:B----4-:R-:W-:Y:S01]  /*3320*/  @!P1 FMUL R62, R62, R62 ;  /* 0x0000003e3e3e9220 */ /* 0x010fe20000400000 */
[----:B------:R-:W-:Y:S01]  /*3330*/  FSETP.GEU.AND P1, PT, R69, -126, PT ;  /* 0xc2fc00004500780b */ /* 0x000fe20003f2e000 */
[----:B-1----:R-:W-:-:S04]  /*3340*/  FFMA R42, R66, UR6, -R77 ;  /* 0x00000006422a7c23 */ /* 0x002fc8000800084d */
[----:B------:R-:W-:Y:S01]  /*3350*/  @!P6 FMUL R94, R94, 0.5 ;  /* 0x3f0000005e5ee820 */ /* 0x000fe20000400000 */
[----:B------:R1:W3:Y:S01]  /*3360*/  MUFU.EX2 R58, R15 ;  /* 0x0000000f003a7308 */ /* 0x0002e20000000800 */
[----:B-----5:R-:W-:Y:S01]  /*3370*/  @!P5 FMUL R47, R47, R47 ;  /* 0x0000002f2f2fd220 */ /* 0x020fe20000400000 */
[----:B------:R-:W-:-:S05]  /*3380*/  FSETP.GEU.AND P5, PT, R54, -126, PT ;  /* 0xc2fc00003600780b */ /* 0x000fca0003fae000 */
[----:B------:R-:W-:Y:S01]  /*3390*/  @!P1 FMUL R69, R69, 0.5 ;  /* 0x3f00000045459820 */ /* 0x000fe20000400000 */
[----:B------:R-:W4:Y:S01]  /*33a0*/  MUFU.EX2 R92, R92 ;  /* 0x0000005c005c7308 */ /* 0x000f220000000800 */
[----:B-1----:R-:W-:Y:S01]  /*33b0*/  FFMA R15, R63, UR6, -R77 ;  /* 0x000000063f0f7c23 */ /* 0x002fe2000800084d */
[----:B--2---:R-:W-:Y:S01]  /*33c0*/  @!P3 FMUL R55, R55, R55 ;  /* 0x000000373737b220 */ /* 0x004fe20000400000 */
[----:B------:R-:W-:-:S04]  /*33d0*/  FSETP.GEU.AND P3, PT, R38, -126, PT ;  /* 0xc2fc00002600780b */ /* 0x000fc80003f6e000 */
[----:B------:R-:W-:Y:S01]  /*33e0*/  @!P5 FMUL R54, R54, 0.5 ;  /* 0x3f0000003636d820 */ /* 0x000fe20000400000 */
[----:B------:R-:W1:Y:S01]  /*33f0*/  MUFU.EX2 R69, R69 ;  /* 0x0000004500457308 */ /* 0x000e620000000800 */
[----:B---3--:R-:W-:Y:S01]  /*3400*/  @!P4 FMUL R58, R58, R58 ;  /* 0x0000003a3a3ac220 */ /* 0x008fe20000400000 */
[----:B------:R-:W-:-:S06]  /*3410*/  FSETP.GEU.AND P4, PT, R15, -126, PT ;  /* 0xc2fc00000f00780b */ /* 0x000fcc0003f8e000 */
[----:B------:R-:W-:Y:S01]  /*3420*/  @!P3 FMUL R38, R38, 0.5 ;  /* 0x3f0000002626b820 */ /* 0x000fe20000400000 */
[----:B----4-:R-:W-:Y:S01]  /*3430*/  @!P2 FMUL R92, R92, R92 ;  /* 0x0000005c5c5ca220 */ /* 0x010fe20000400000 */
[C---:B------:R-:W-:Y:S01]  /*3440*/  FSETP.GEU.AND P2, PT, R34.reuse, -126, PT ;  /* 0xc2fc00002200780b */ /* 0x040fe20003f4e000 */
[----:B------:R-:W2:Y:S04]  /*3450*/  MUFU.EX2 R59, R54 ;  /* 0x00000036003b7308 */ /* 0x000ea80000000800 */
[----:B------:R-:W-:Y:S01]  /*3460*/  @!P4 FMUL R15, R15, 0.5 ;  /* 0x3f0000000f0fc820 */ /* 0x000fe20000400000 */
[----:B-1----:R-:W-:Y:S01]  /*3470*/  @!P1 FMUL R69, R69, R69 ;  /* 0x0000004545459220 */ /* 0x002fe20000400000 */
[----:B------:R-:W-:Y:S02]  /*3480*/  FSETP.GEU.AND P1, PT, R73, -126, PT ;  /* 0xc2fc00004900780b */ /* 0x000fe40003f2e000 */
[----:B------:R-:W1:Y:S04]  /*3490*/  MUFU.EX2 R94, R94 ;  /* 0x0000005e005e7308 */ /* 0x000e680000000800 */
[----:B------:R-:W-:-:S04]  /*34a0*/  @!P2 FMUL R34, R34, 0.5 ;  /* 0x3f0000002222a820 */ /* 0x000fc80000400000 */
[----:B------:R3:W4:Y:S01]  /*34b0*/  MUFU.EX2 R66, R38 ;  /* 0x0000002600427308 */ /* 0x0007220000000800 */
[----:B--2---:R-:W-:Y:S01]  /*34c0*/  @!P5 FMUL R59, R59, R59 ;  /* 0x0000003b3b3bd220 */ /* 0x004fe20000400000 */
[----:B------:R-:W-:Y:S01]  /*34d0*/  FSETP.GEU.AND P5, PT, R42, -126, PT ;  /* 0xc2fc00002a00780b */ /* 0x000fe20003fae000 */
[----:B------:R-:W-:-:S05]  /*34e0*/  @!P1 FMUL R73, R73, 0.5 ;  /* 0x3f00000049499820 */ /* 0x000fca0000400000 */
[----:B------:R2:W5:Y:S01]  /*34f0*/  MUFU.EX2 R67, R15 ;  /* 0x0000000f00437308 */ /* 0x0005620000000800 */
[----:B---3--:R-:W-:Y:S01]  /*3500*/  FFMA R38, R82, UR6, -R77 ;  /* 0x0000000652267c23 */ /* 0x008fe2000800084d */
[----:B-1----:R-:W-:Y:S01]  /*3510*/  @!P6 FMUL R94, R94, R94 ;  /* 0x0000005e5e5ee220 */ /* 0x002fe20000400000 */
[----:B------:R-:W-:-:S04]  /*3520*/  FSETP.GEU.AND P6, PT, R74, -126, PT ;  /* 0xc2fc00004a00780b */ /* 0x000fc80003fce000 */
[----:B------:R-:W-:Y:S01]  /*3530*/  @!P5 FMUL R42, R42, 0.5 ;  /* 0x3f0000002a2ad820 */ /* 0x000fe20000400000 */
[----:B------:R1:W3:Y:S01]  /*3540*/  MUFU.EX2 R63, R34 ;  /* 0x00000022003f7308 */ /* 0x0002e20000000800 */
[----:B----4-:R-:W-:Y:S01]  /*3550*/  @!P3 FMUL R66, R66, R66 ;  /* 0x000000424242b220 */ /* 0x010fe20000400000 */
[----:B--2---:R-:W-:-:S06]  /*3560*/  FFMA R15, R78, UR6, -R77 ;  /* 0x000000064e0f7c23 */ /* 0x004fcc000800084d */
[----:B------:R-:W-:Y:S01]  /*3570*/  @!P6 FMUL R74, R74, 0.5 ;  /* 0x3f0000004a4ae820 */ /* 0x000fe20000400000 */
[--C-:B-1----:R-:W-:Y:S01]  /*3580*/  FFMA R34, R75, UR6, -R77.reuse ;  /* 0x000000064b227c23 */ /* 0x102fe2000800084d */
[----:B-----5:R-:W-:Y:S01]  /*3590*/  @!P4 FMUL R67, R67, R67 ;  /* 0x000000434343c220 */ /* 0x020fe20000400000 */
[----:B------:R-:W-:Y:S01]  /*35a0*/  FSETP.GEU.AND P4, PT, R38, -126, PT ;  /* 0xc2fc00002600780b */ /* 0x000fe20003f8e000 */
[----:B------:R1:W2:Y:S01]  /*35b0*/  MUFU.EX2 R70, R42 ;  /* 0x0000002a00467308 */ /* 0x0002a20000000800 */
[----:B------:R-:W-:Y:S01]  /*35c0*/  FFMA R75, R71, UR6, -R77 ;  /* 0x00000006474b7c23 */ /* 0x000fe2000800084d */
[----:B------:R-:W-:Y:S01]  /*35d0*/  FSETP.GEU.AND P3, PT, R34, -126, PT ;  /* 0xc2fc00002200780b */ /* 0x000fe20003f6e000 */
[----:B---3--:R-:W-:Y:S01]  /*35e0*/  @!P2 FMUL R63, R63, R63 ;  /* 0x0000003f3f3fa220 */ /* 0x008fe20000400000 */
[----:B------:R-:W-:-:S04]  /*35f0*/  FSETP.GEU.AND P2, PT, R30, -126, PT ;  /* 0xc2fc00001e00780b */ /* 0x000fc80003f4e000 */
[----:B------:R-:W3:Y:S01]  /*3600*/  MUFU.EX2 R73, R73 ;  /* 0x0000004900497308 */ /* 0x000ee20000000800 */
[----:B-1----:R-:W-:-:S03]  /*3610*/  FADD R42, R25, R64 ;  /* 0x00000040192a7221 */ /* 0x002fc60000000000 */
[----:B------:R-:W-:-:S03]  /*3620*/  @!P4 FMUL R38, R38, 0.5 ;  /* 0x3f0000002626c820 */ /* 0x000fc60000400000 */
[----:B------:R-:W-:Y:S01]  /*3630*/  @!P3 FMUL R34, R34, 0.5 ;  /* 0x3f0000002222b820 */ /* 0x000fe20000400000 */
[----:B------:R-:W1:Y:S01]  /*3640*/  MUFU.EX2 R74, R74 ;  /* 0x0000004a004a7308 */ /* 0x000e620000000800 */
[----:B--2---:R-:W-:Y:S01]  /*3650*/  @!P5 FMUL R70, R70, R70 ;  /* 0x000000464646d220 */ /* 0x004fe20000400000 */
[----:B------:R-:W-:Y:S01]  /*3660*/  FSETP.GEU.AND P5, PT, R75, -126, PT ;  /* 0xc2fc00004b00780b */ /* 0x000fe20003fae000 */
[----:B------:R-:W-:-:S05]  /*3670*/  @!P2 FMUL R30, R30, 0.5 ;  /* 0x3f0000001e1ea820 */ /* 0x000fca0000400000 */
[----:B------:R2:W4:Y:S01]  /*3680*/  MUFU.EX2 R71, R34 ;  /* 0x0000002200477308 */ /* 0x0005220000000800 */
[----:B---3--:R-:W-:Y:S01]  /*3690*/  @!P1 FMUL R73, R73, R73 ;  /* 0x0000004949499220 */ /* 0x008fe20000400000 */
[----:B------:R-:W-:-:S03]  /*36a0*/  FSETP.GEU.AND P1, PT, R87, -126, PT ;  /* 0xc2fc00005700780b */ /* 0x000fc60003f2e000 */
[----:B------:R-:W-:Y:S02]  /*36b0*/  FADD R98, R58, R73 ;  /* 0x000000493a627221 */ /* 0x000fe40000000000 */
[----:B------:R-:W-:Y:S01]  /*36c0*/  @!P5 FMUL R75, R75, 0.5 ;  /* 0x3f0000004b4bd820 */ /* 0x000fe20000400000 */
[----:B------:R3:W5:Y:S01]  /*36d0*/  MUFU.EX2 R78, R38 ;  /* 0x00000026004e7308 */ /* 0x0007620000000800 */
[----:B-1----:R-:W-:Y:S01]  /*36e0*/  @!P6 FMUL R74, R74, R74 ;  /* 0x0000004a4a4ae220 */ /* 0x002fe20000400000 */
[----:B------:R-:W-:Y:S01]  /*36f0*/  FSETP.GEU.AND P6, PT, R15, -126, PT ;  /* 0xc2fc00000f00780b */ /* 0x000fe20003fce000 */
[----:B--2---:R-:W-:Y:S01]  /*3700*/  FADD R34, R24, R41 ;  /* 0x0000002918227221 */ /* 0x004fe20000000000 */
[----:B------:R-:W-:Y:S01]  /*3710*/  F2FP.BF16.F32.PACK_AB R24, R13, R24 ;  /* 0x000000180d18723e */ /* 0x000fe200000010ff */
[----:B------:R-:W-:Y:S02]  /*3720*/  FADD R89, R47, R74 ;  /* 0x0000004a2f597221 */ /* 0x000fe40000000000 */
[----:B------:R-:W-:Y:S01]  /*3730*/  @!P1 FMUL R87, R87, 0.5 ;  /* 0x3f00000057579820 */ /* 0x000fe20000400000 */
[----:B------:R1:W2:Y:S01]  /*3740*/  MUFU.EX2 R82, R30 ;  /* 0x0000001e00527308 */ /* 0x0002a20000000800 */
[----:B----4-:R-:W-:Y:S01]  /*3750*/  @!P3 FMUL R71, R71, R71 ;  /* 0x000000474747b220 */ /* 0x010fe20000400000 */
[----:B------:R-:W-:Y:S01]  /*3760*/  FSETP.GEU.AND P3, PT, R79, -126, PT ;  /* 0xc2fc00004f00780b */ /* 0x000fe20003f6e000 */
[----:B---3--:R-:W-:Y:S01]  /*3770*/  FADD R38, R28, R49 ;  /* 0x000000311c267221 */ /* 0x008fe20000000000 */
[----:B------:R-:W-:Y:S01]  /*3780*/  F2FP.BF16.F32.PACK_AB R28, R21, R28 ;  /* 0x0000001c151c723e */ /* 0x000fe200000010ff */
[----:B------:R-:W-:-:S02]  /*3790*/  FADD R91, R90, R71 ;  /* 0x000000475a5b7221 */ /* 0x000fc40000000000 */
[----:B------:R-:W-:Y:S01]  /*37a0*/  @!P6 FMUL R15, R15, 0.5 ;  /* 0x3f0000000f0fe820 */ /* 0x000fe20000400000 */
[----:B------:R-:W3:Y:S01]  /*37b0*/  MUFU.EX2 R75, R75 ;  /* 0x0000004b004b7308 */ /* 0x000ee20000000800 */
[----:B-1----:R-:W-:Y:S01]  /*37c0*/  FFMA R30, R86, UR6, -R77 ;  /* 0x00000006561e7c23 */ /* 0x002fe2000800084d */
[----:B-----5:R-:W-:Y:S01]  /*37d0*/  @!P4 FMUL R78, R78, R78 ;  /* 0x0000004e4e4ec220 */ /* 0x020fe20000400000 */
[----:B------:R-:W-:Y:S01]  /*37e0*/  FADD R77, R32, R57 ;  /* 0x00000039204d7221 */ /* 0x000fe20000000000 */
[----:B------:R-:W-:Y:S01]  /*37f0*/  FADD R85, R38, R81 ;  /* 0x0000005126557221 */ /* 0x000fe20000000000 */
[----:B------:R-:W-:Y:S01]  /*3800*/  FADD R38, R21, R56 ;  /* 0x0000003815267221 */ /* 0x000fe20000000000 */
[----:B------:R-:W-:Y:S01]  /*3810*/  FSETP.GEU.AND P4, PT, R30, -126, PT ;  /* 0xc2fc00001e00780b */ /* 0x000fe20003f8e000 */
[----:B------:R-:W-:Y:S01]  /*3820*/  @!P3 FMUL R79, R79, 0.5 ;  /* 0x3f0000004f4fb820 */ /* 0x000fe20000400000 */
[----:B------:R-:W-:Y:S01]  /*3830*/  FADD R46, R34, R77 ;  /* 0x0000004d222e7221 */ /* 0x000fe20000000000 */
[----:B------:R1:W4:Y:S01]  /*3840*/  MUFU.EX2 R86, R15 ;  /* 0x0000000f00567308 */ /* 0x0003220000000800 */
[----:B------:R-:W-:Y:S01]  /*3850*/  FADD R34, R26, R45 ;  /* 0x0000002d1a227221 */ /* 0x000fe20000000000 */
[----:B------:R-:W-:Y:S01]  /*3860*/  FADD R81, R27, R68 ;  /* 0x000000441b517221 */ /* 0x000fe20000000000 */
[----:B------:R-:W-:Y:S01]  /*3870*/  FADD R83, R38, R83 ;  /* 0x0000005326537221 */ /* 0x000fe20000000000 */
[----:B------:R-:W-:Y:S01]  /*3880*/  FADD R38, R23, R60 ;  /* 0x0000003c17267221 */ /* 0x000fe20000000000 */
[----:B------:R-:W-:Y:S01]  /*3890*/  FADD R93, R55, R78 ;  /* 0x0000004e375d7221 */ /* 0x000fe20000000000 */
[----:B------:R-:W-:Y:S01]  /*38a0*/  FADD R54, R34, R81 ;  /* 0x0000005122367221 */ /* 0x000fe20000000000 */
[----:B------:R-:W-:Y:S01]  /*38b0*/  FADD R34, R14, R53 ;  /* 0x000000350e227221 */ /* 0x000fe20000000000 */
[----:B------:R5:W4:Y:S01]  /*38c0*/  MUFU.EX2 R77, R79 ;  /* 0x0000004f004d7308 */ /* 0x000b220000000800 */
[----:B-1----:R-:W-:Y:S01]  /*38d0*/  FADD R15, R13, R48 ;  /* 0x000000300d0f7221 */ /* 0x002fe20000000000 */
[----:B------:R-:W-:Y:S01]  /*38e0*/  @!P4 FMUL R30, R30, 0.5 ;  /* 0x3f0000001e1ec820 */ /* 0x000fe20000400000 */
[----:B------:R-:W-:Y:S01]  /*38f0*/  FADD R81, R44, R29 ;  /* 0x0000001d2c517221 */ /* 0x000fe20000000000 */
[----:B--2---:R-:W-:Y:S01]  /*3900*/  @!P2 FMUL R82, R82, R82 ;  /* 0x000000525252a220 */ /* 0x004fe20000400000 */
[----:B------:R-:W-:Y:S01]  /*3910*/  FADD R50, R15, R42 ;  /* 0x0000002a0f327221 */ /* 0x000fe20000000000 */
[----:B------:R-:W-:Y:S01]  /*3920*/  FADD R15, R17, R52 ;  /* 0x00000034110f7221 */ /* 0x000fe20000000000 */
[----:B------:R-:W-:Y:S01]  /*3930*/  FADD R42, R36, R61 ;  /* 0x0000003d242a7221 */ /* 0x000fe20000000000 */
[----:B------:R1:W2:Y:S01]  /*3940*/  MUFU.EX2 R96, R30 ;  /* 0x0000001e00607308 */ /* 0x0002a20000000800 */
[----:B-----5:R-:W-:Y:S01]  /*3950*/  FADD R79, R37, R22 ;  /* 0x00000016254f7221 */ /* 0x020fe20000000000 */
[----:B------:R-:W-:Y:S01]  /*3960*/  FADD R38, R38, R81 ;  /* 0x0000005126267221 */ /* 0x000fe20000000000 */
[----:B------:R-:W-:Y:S01]  /*3970*/  FADD R15, R15, R42 ;  /* 0x0000002a0f0f7221 */ /* 0x000fe20000000000 */
[----:B------:R-:W-:Y:S01]  /*3980*/  FADD R42, R39, R70 ;  /* 0x00000046272a7221 */ /* 0x000fe20000000000 */
[----:B------:R-:W-:Y:S01]  /*3990*/  FADD R79, R34, R79 ;  /* 0x0000004f224f7221 */ /* 0x000fe20000000000 */
[----:B------:R-:W-:Y:S01]  /*39a0*/  FADD R34, R76, R63 ;  /* 0x0000003f4c227221 */ /* 0x000fe20000000000 */
[----:B------:R-:W-:Y:S01]  /*39b0*/  FADD R81, R84, R69 ;  /* 0x0000004554517221 */ /* 0x000fe20000000000 */
[----:B------:R-:W5:Y:S01]  /*39c0*/  MUFU.EX2 R87, R87 ;  /* 0x0000005700577308 */ /* 0x000f620000000800 */
[----:B-1----:R-:W-:Y:S01]  /*39d0*/  FADD R30, R31, R94 ;  /* 0x0000005e1f1e7221 */ /* 0x002fe20000000000 */
[----:B---3--:R-:W-:Y:S01]  /*39e0*/  @!P5 FMUL R75, R75, R75 ;  /* 0x0000004b4b4bd220 */ /* 0x008fe20000400000 */
[----:B----4-:R-:W-:Y:S01]  /*39f0*/  @!P6 FMUL R86, R86, R86 ;  /* 0x000000565656e220 */ /* 0x010fe20000400000 */
[----:B------:R-:W-:Y:S01]  /*3a00*/  @!P3 FMUL R77, R77, R77 ;  /* 0x0000004d4d4db220 */ /* 0x000fe20000400000 */
[----:B------:R-:W-:Y:S01]  /*3a10*/  FADD R95, R30, R89 ;  /* 0x000000591e5f7221 */ /* 0x000fe20000000000 */
[----:B------:R-:W-:Y:S01]  /*3a20*/  FADD R100, R42, R93 ;  /* 0x0000005d2a647221 */ /* 0x000fe20000000000 */
[----:B------:R-:W-:Y:S01]  /*3a30*/  FADD R97, R34, R91 ;  /* 0x0000005b22617221 */ /* 0x000fe20000000000 */
[----:B------:R-:W-:Y:S01]  /*3a40*/  FADD R102, R81, R98 ;  /* 0x0000006251667221 */ /* 0x000fe20000000000 */
[----:B--2---:R-:W-:Y:S01]  /*3a50*/  @!P4 FMUL R96, R96, R96 ;  /* 0x000000606060c220 */ /* 0x004fe20000400000 */
[----:B------:R-:W-:Y:S01]  /*3a60*/  FADD R30, R35, R66 ;  /* 0x00000042231e7221 */ /* 0x000fe20000000000 */
[----:B------:R-:W-:Y:S01]  /*3a70*/  FADD R89, R51, R86 ;  /* 0x0000005633597221 */ /* 0x000fe20000000000 */
[----:B------:R-:W-:Y:S01]  /*3a80*/  FADD R42, R43, R82 ;  /* 0x000000522b2a7221 */ /* 0x000fe20000000000 */
[----:B------:R-:W-:Y:S01]  /*3a90*/  FADD R93, R59, R96 ;  /* 0x000000603b5d7221 */ /* 0x000fe20000000000 */
[----:B------:R-:W-:Y:S01]  /*3aa0*/  FADD R34, R80, R67 ;  /* 0x0000004350227221 */ /* 0x000fe20000000000 */
[----:B------:R-:W-:Y:S01]  /*3ab0*/  FADD R91, R92, R77 ;  /* 0x0000004d5c5b7221 */ /* 0x000fe20000000000 */
[----:B------:R-:W-:Y:S01]  /*3ac0*/  FADD R81, R88, R75 ;  /* 0x0000004b58517221 */ /* 0x000fe20000000000 */
[----:B-----5:R-:W-:Y:S01]  /*3ad0*/  @!P1 FMUL R87, R87, R87 ;  /* 0x0000005757579220 */ /* 0x020fe20000400000 */
[----:B------:R-:W-:Y:S01]  /*3ae0*/  FADD R30, R30, R89 ;  /* 0x000000591e1e7221 */ /* 0x000fe20000000000 */
        /* <DEDUP_REMOVED lines=16> */
[----:B------:R-:W-:Y:S01]  /*3bf0*/  F2FP.BF16.F32.PACK_AB R34, R36, R27 ;  /* 0x0000001b2422723e */ /* 0x000fe200000010ff */
[----:B------:R-:W-:Y:S01]  /*3c00*/  FADD R15, R46, R15 ;  /* 0x0000000f2e0f7221 */ /* 0x000fe20000000000 */
[----:B------:R-:W-:Y:S01]  /*3c10*/  F2FP.BF16.F32.PACK_AB R32, R25, R32 ;  /* 0x000000201920723e */ /* 0x000fe200000010ff */
[----:B------:R-:W-:Y:S01]  /*3c20*/  FADD R13, R30, R97 ;  /* 0x000000611e0d7221 */ /* 0x000fe20000000000 */
[----:B------:R-:W-:-:S02]  /*3c30*/  F2FP.BF16.F32.PACK_AB R36, R40, R33 ;  /* 0x000000212824723e */ /* 0x000fc400000010ff */
[----:B------:R-:W-:Y:S02]  /*3c40*/  F2FP.BF16.F32.PACK_AB R38, R44, R37 ;  /* 0x000000252c26723e */ /* 0x000fe400000010ff */
[----:B------:R-:W-:Y:S02]  /*3c50*/  F2FP.BF16.F32.PACK_AB R40, R48, R41 ;  /* 0x000000293028723e */ /* 0x000fe400000010ff */
[----:B------:R-:W-:Y:S02]  /*3c60*/  F2FP.BF16.F32.PACK_AB R54, R29, R22 ;  /* 0x000000161d36723e */ /* 0x000fe400000010ff */
[----:B------:R-:W-:Y:S02]  /*3c70*/  F2FP.BF16.F32.PACK_AB R25, R76, R31 ;  /* 0x0000001f4c19723e */ /* 0x000fe400000010ff */
[----:B------:R-:W-:Y:S02]  /*3c80*/  F2FP.BF16.F32.PACK_AB R27, R80, R35 ;  /* 0x00000023501b723e */ /* 0x000fe400000010ff */
        /* <DEDUP_REMOVED lines=22> */
[----:B------:R-:W-:Y:S02]  /*3df0*/  MOV R17, 0x2 ;  /* 0x0000000200117802 */ /* 0x000fe40000000f00 */
[----:B------:R-:W-:-:S07]  /*3e00*/  SHF.L.U32 R21, RZ, 0x1f, RZ ;  /* 0x0000001fff157819 */ /* 0x000fce00000006ff */
.L_x_23:
[----:B-1----:R1:W2:Y:S02]  /*3e10*/  SYNCS.PHASECHK.TRANS64.TRYWAIT P1, [R2+URZ+0x12008], R21 ;  /* 0x01200815020075a7 */ /* 0x0022a4000802017f */
[----:B--2---:R-:W-:Y:S05]  /*3e20*/  @!P1 NANOSLEEP.SYNCS 0x989680 ;  /* 0x009896800000995d */ /* 0x004fea0003900000 */
[----:B------:R-:W2:Y:S02]  /*3e30*/  @!P1 SYNCS.PHASECHK.TRANS64 P1, [R2+URZ+0x12008], R21 ;  /* 0x01200815020095a7 */ /* 0x000ea4000802007f */
[----:B--2---:R-:W-:Y:S05]  /*3e40*/  @!P1 BRA `(.L_x_23) ;  /* 0xfffffffc00f09947 */ /* 0x004fea000383ffff */
[----:B------:R-:W-:Y:S01]  /*3e50*/  UIADD3 UR6, UR14, 0x400, URZ ;  /* 0x000004000e067890 */ /* 0x000fe2000fffe03f */
[----:B------:R-:W-:Y:S01]  /*3e60*/  WARPGROUP.ARRIVE ;  /* 0x00000000000079c5 */ /* 0x000fe20000000000 */
[----:B------:R-:W-:Y:S01]  /*3e70*/  UMOV UR7, 0x40000040 ;  /* 0x4000004000077882 */ /* 0x000fe20000000000 */
[----:B------:R-:W-:Y:S01]  /*3e80*/  ISETP.GE.AND P1, PT, R20, 0x3, PT ;  /* 0x000000031400780c */ /* 0x000fe20003f26270 */
[----:B------:R-:W-:Y:S01]  /*3e90*/  VIADD R14, R2, 0x12020 ;  /* 0x00012020020e7836 */ /* 0x000fe20000000000 */
[----:B------:R-:W-:Y:S01]  /*3ea0*/  IADD3 R20, R20, -0x1, RZ ;  /* 0xffffffff14147810 */ /* 0x000fe20007ffe0ff */
[----:B------:R-:W-:-:S03]  /*3eb0*/  VIADD R12, R12, 0x80 ;  /* 0x000000800c0c7836 */ /* 0x000fc60000000000 */
[----:B------:R-:W-:Y:S01]  /*3ec0*/  HGMMA.64x64x16.F32.BF16 R88, R24, gdesc[UR4].tnspB, RZ, !UPT, gsb0 ;  /* 0x40e0000418587df0 */ /* 0x000fe2000c0018ff */
[----:B------:R-:W-:Y:S01]  /*3ed0*/  UIADD3 UR6, UR14, 0x480, URZ ;  /* 0x000004800e067890 */ /* 0x000fe2000fffe03f */
[----:B-1----:R-:W-:Y:S01]  /*3ee0*/  PRMT R21, RZ, 0x654, R14 ;  /* 0x00000654ff157816 */ /* 0x002fe2000000000e */
[----:B------:R-:W-:Y:S01]  /*3ef0*/  UMOV UR7, 0x40000040 ;  /* 0x4000004000077882 */ /* 0x000fe20000000000 */
[----:B------:R-:W-:Y:S02]  /*3f00*/  WARPGROUP.DEPBAR.LE gsb0, 0x0 ;  /* 0x00008000000079c5 */ /* 0x000fe40000010000 */
[----:B------:R-:W-:-:S06]  /*3f10*/  WARPGROUP.ARRIVE ;  /* 0x00000000000079c5 */ /* 0x000fcc0000000000 */
[----:B------:R-:W-:Y:S01]  /*3f20*/  HGMMA.64x64x16.F32.BF16 R88, R28, gdesc[UR4].tnspB, R88, gsb0 ;  /* 0x40e000041c587df0 */ /* 0x000fe20008001858 */
[----:B------:R-:W-:Y:S01]  /*3f30*/  UIADD3 UR6, UR14, 0x500, URZ ;  /* 0x000005000e067890 */ /* 0x000fe2000fffe03f */
        /* <DEDUP_REMOVED lines=28> */
[----:B------:R-:W-:Y:S03]  /*4100*/  HGMMA.64x64x16.F32.BF16 R88, R52, gdesc[UR4].tnspB, R88, gsb0 ;  /* 0x40e0000434587df0 */ /* 0x000fe60008001858 */
[----:B------:R-:W-:Y:S02]  /*4110*/  WARPGROUP.DEPBAR.LE gsb0, 0x0 ;  /* 0x00008000000079c5 */ /* 0x000fe40000010000 */
[----:B------:R1:W-:Y:S01]  /*4120*/  SYNCS.ARRIVE.TRANS64.RED.A1T0 RZ, [R21+URZ], RZ ;  /* 0x000000ff15ff79a7 */ /* 0x0003e2000810043f */
[----:B------:R-:W-:Y:S05]  /*4130*/  @!P1 BRA `(.L_x_24) ;  /* 0x0000002c007c9947 */ /* 0x000fea0003800000 */
[----:B------:R-:W-:Y:S01]  /*4140*/  IMAD.MOV.U32 R23, RZ, RZ, R18 ;  /* 0x000000ffff177224 */ /* 0x000fe200078e0012 */
[----:B------:R-:W-:Y:S01]  /*4150*/  MOV R17, 0x2 ;  /* 0x0000000200117802 */ /* 0x000fe20000000f00 */
[----:B-1----:R-:W-:Y:S01]  /*4160*/  IMAD.MOV.U32 R21, RZ, RZ, R19 ;  /* 0x000000ffff157224 */ /* 0x002fe200078e0013 */
[----:B------:R-:W-:Y:S01]  /*4170*/  ULDC.64 UR30, c[0x0][0x198] ;  /* 0x00006600001e7ab9 */ /* 0x000fe20000000a00 */
[----:B------:R-:W-:Y:S02]  /*4180*/  IMAD.MOV.U32 R7, RZ, RZ, 0x1 ;  /* 0x00000001ff077424 */ /* 0x000fe400078e00ff */
[----:B------:R-:W-:-:S07]  /*4190*/  IMAD.MOV.U32 R4, RZ, RZ, RZ ;  /* 0x000000ffff047224 */ /* 0x000fce00078e00ff */
.L_x_36:
[C---:B------:R-:W-:Y:S01]  /*41a0*/  ISETP.GT.AND P1, PT, R20.reuse, 0x2, PT ;  /* 0x000000021400780c */ /* 0x040fe20003f24270 */
[----:B------:R-:W-:Y:S01]  /*41b0*/  IMAD R19, R17, 0x8, R2 ;  /* 0x0000000811137824 */ /* 0x000fe200078e0202 */
[----:B------:R-:W-:Y:S02]  /*41c0*/  IADD3 R20, R20, -0x1, RZ ;  /* 0xffffffff14147810 */ /* 0x000fe40007ffe0ff */
[----:B------:R-:W-:-:S09]  /*41d0*/  SHF.L.U32 R18, R4, 0x1f, RZ ;  /* 0x0000001f04127819 */ /* 0x000fd200000006ff */
.L_x_25:
[----:B-1----:R1:W2:Y:S02]  /*41e0*/  SYNCS.PHASECHK.TRANS64.TRYWAIT P2, [R19+URZ+0x12000], R18 ;  /* 0x01200012130075a7 */ /* 0x0022a4000804017f */
[----:B--2---:R-:W-:Y:S05]  /*41f0*/  @!P2 NANOSLEEP.SYNCS 0x989680 ;  /* 0x009896800000a95d */ /* 0x004fea0003900000 */
[----:B------:R-:W2:Y:S02]  /*4200*/  @!P2 SYNCS.PHASECHK.TRANS64 P2, [R19+URZ+0x12000], R18 ;  /* 0x012000121300a5a7 */ /* 0x000ea4000804007f */
[----:B--2---:R-:W-:Y:S05]  /*4210*/  @!P2 BRA `(.L_x_25) ;  /* 0xfffffffc00f0a947 */ /* 0x004fea000383ffff */
[----:B------:R-:W-:Y:S05]  /*4220*/  WARPSYNC.ALL ;  /* 0x0000000000007948 */ /* 0x000fea0003800000 */
[----:B------:R-:W-:Y:S01]  /*4230*/  R2UR UR26, R17 ;  /* 0x00000000111a72ca */ /* 0x000fe200000e0000 */
[----:B------:R-:W-:Y:S01]  /*4240*/  WARPGROUP.ARRIVE ;  /* 0x00000000000079c5 */ /* 0x000fe20000000000 */
[----:B------:R-:W-:Y:S01]  /*4250*/  UMOV UR27, 0x40000040 ;  /* 0x40000040001b7882 */ /* 0x000fe20000000000 */
[----:B------:R-:W-:Y:S01]  /*4260*/  UMOV UR7, 0x40000040 ;  /* 0x4000004000077882 */ /* 0x000fe20000000000 */
[----:B------:R-:W-:Y:S01]  /*4270*/  UMOV UR19, 0x40000040 ;  /* 0x4000004000137882 */ /* 0x000fe20000000000 */
[----:B------:R-:W-:Y:S01]  /*4280*/  UMOV UR23, 0x40000040 ;  /* 0x4000004000177882 */ /* 0x000fe20000000000 */
[----:B------:R-:W-:-:S07]  /*4290*/  ISETP.NE.AND P2, PT, R10, RZ, PT ;  /* 0x000000ff0a00720c */ /* 0x000fce0003f45270 */
[----:B------:R-:W-:-:S04]  /*42a0*/  ULEA UR26, UR26, UR28, 0xa ;  /* 0x0000001c1a1a7291 */ /* 0x000fc8000f8e503f */
[----:B------:R-:W-:Y:S02]  /*42b0*/  UIADD3 UR6, UR26, 0x2, URZ ;  /* 0x000000021a067890 */ /* 0x000fe4000fffe03f */
[----:B------:R-:W-:Y:S02]  /*42c0*/  UIADD3 UR18, UR26, 0x4, URZ ;  /* 0x000000041a127890 */ /* 0x000fe4000fffe03f */
[----:B------:R-:W-:Y:S02]  /*42d0*/  UIADD3 UR22, UR26, 0x6, URZ ;  /* 0x000000061a167890 */ /* 0x000fe4000fffe03f */
[----:B------:R-:W-:Y:S03]  /*42e0*/  HGMMA.64x128x16.F32.BF16 R24, gdesc[UR24], RZ, !UPT, gsb0 ;  /* 0x01e00000181879f0 */ /* 0x000fe6000c0018ff */
[----:B------:R-:W-:Y:S02]  /*42f0*/  WARPGROUP.DEPBAR.LE gsb0, 0x0 ;  /* 0x00008000000079c5 */ /* 0x000fe40000010000 */
[----:B------:R-:W-:-:S07]  /*4300*/  WARPGROUP.ARRIVE ;  /* 0x00000000000079c5 */ /* 0x000fce0000000000 */
[----:B------:R-:W-:Y:S03]  /*4310*/  HGMMA.64x128x16.F32.BF16 R24, gdesc[UR4], R24, gsb0 ;  /* 0x01e00000041879f0 */ /* 0x000fe60008001818 */
[----:B------:R-:W-:Y:S02]  /*4320*/  WARPGROUP.DEPBAR.LE gsb0, 0x0 ;  /* 0x00008000000079c5 */ /* 0x000fe40000010000 */
[----:B------:R-:W-:-:S07]  /*4330*/  WARPGROUP.ARRIVE ;  /* 0x00000000000079c5 */ /* 0x000fce0000000000 */
[----:B------:R-:W-:Y:S03]  /*4340*/  HGMMA.64x128x16.F32.BF16 R24, gdesc[UR16], R24, gsb0 ;  /* 0x01e00000101879f0 */ /* 0x000fe60008001818 */
[----:B------:R-:W-:Y:S02]  /*4350*/  WARPGROUP.DEPBAR.LE gsb0, 0x0 ;  /* 0x00008000000079c5 */ /* 0x000fe40000010000 */
[----:B------:R-:W-:-:S07]  /*4360*/  WARPGROUP.ARRIVE ;  /* 0x00000000000079c5 */ /* 0x000fce0000000000 */
[----:B------:R-:W-:Y:S03]  /*4370*/  HGMMA.64x128x16.F32.BF16 R24, gdesc[UR20], R24, gsb0 ;  /* 0x01e00000141879f0 */ /* 0x000fe60008001818 */
[----:B------:R-:W-:Y:S02]  /*4380*/  WARPGROUP.DEPBAR.LE gsb0, 0x0 ;  /* 0x00008000000079c5 */ /* 0x000fe40000010000 */
[----:B------:R-:W-:Y:S05]  /*4390*/  @P2 BRA `(.L_x_26) ;  /* 0x00000000008c2947 */ /* 0x000fea0003800000 */
[----:B------:R-:W-:-:S13]  /*43a0*/  ISETP.LT.OR P3, PT, R8, 0x1, !P0 ;  /* 0x000000010800780c */ /* 0x000fda0004761670 */
[----:B------:R-:W-:Y:S05]  /*43b0*/  @P3 BRA `(.L_x_27) ;  /* 0x0000000000803947 */ /* 0x000fea0003800000 */
[----:B------:R-:W-:Y:S01]  /*43c0*/  ISETP.NE.AND P4, PT, R0, RZ, PT ;  /* 0x000000ff0000720c */ /* 0x000fe20003f85270 */
[----:B-1----:R-:W-:Y:S01]  /*43d0*/  IMAD R18, R5, 0x8, R2 ;  /* 0x0000000805127824 */ /* 0x002fe200078e0202 */
[----:B------:R-:W-:-:S11]  /*43e0*/  SHF.L.U32 R19, R6, 0x1f, RZ ;  /* 0x0000001f06137819 */ /* 0x000fd600000006ff */
.L_x_28:
        /* <DEDUP_REMOVED lines=10> */
.L_x_29:
[----:B-12---:R-:W-:Y:S01]  /*4490*/  IMAD R19, R5, 0x4000, R2 ;  /* 0x0000400005137824 */ /* 0x006fe200078e0202 */
        /* <DEDUP_REMOVED lines=8> */
[----:B------:R-:W-:-:S03]  /*4520*/  UMOV UR34, URZ ;  /* 0x0000003f00227c82 */ /* 0x000fc60008000000 */
[C---:B------:R-:W-:Y:S02]  /*4530*/  ISETP.NE.AND P3, PT, R5.reuse, 0x4, PT ;  /* 0x000000040500780c */ /* 0x040fe40003f65270 */
[----:B------:R-:W-:Y:S02]  /*4540*/  USHF.L.U32 UR35, UR35, 0x7, URZ ;  /* 0x0000000723237899 */ /* 0x000fe4000800063f */
[----:B------:R-:W-:Y:S01]  /*4550*/  UIADD3 UR33, UR33, 0x12000, URZ ;  /* 0x0001200021217890 */ /* 0x000fe2000fffe03f */
[----:B------:R-:W-:Y:S01]  /*4560*/  SEL R19, RZ, 0x1, P3 ;  /* 0x00000001ff137807 */ /* 0x000fe20001800000 */
[----:B------:R-:W-:Y:S01]  /*4570*/  UIADD3 UR32, UR32, 0x2000, URZ ;  /* 0x0000200020207890 */ /* 0x000fe2000fffe03f */
[----:B------:R-:W-:Y:S02]  /*4580*/  SEL R5, R5, RZ, P3 ;  /* 0x000000ff05057207 */ /* 0x000fe40001800000 */
[----:B------:R-:W-:-:S06]  /*4590*/  LOP3.LUT R6, R6, R19, RZ, 0x3c, !PT ;  /* 0x0000001306067212 */ /* 0x000fcc00078e3cff */
[----:B------:R2:W-:Y:S02]  /*45a0*/  UTMALDG.4D [UR32], [UR6], desc[UR8] ;  /* 0x00000820060075b4 */ /* 0x0005e40008019000 */
[----:B--2---:R-:W-:Y:S01]  /*45b0*/  NOP ;  /* 0x0000000000007918 */ /* 0x004fe20000000000 */
.L_x_27:
[----:B------:R-:W-:-:S07]  /*45c0*/  IADD3 R8, R8, -0x1, RZ ;  /* 0xffffffff08087810 */ /* 0x000fce0007ffe0ff */
.L_x_26:
[----:B------:R-:W-:Y:S01]  /*45d0*/  VIADD R17, R17, 0x1 ;  /* 0x0000000111117836 */ /* 0x000fe20000000000 */
[----:B------:R-:W-:Y:S05]  /*45e0*/  WARPSYNC.ALL ;  /* 0x0000000000007948 */ /* 0x000fea0003800000 */
[----:B------:R-:W-:-:S04]  /*45f0*/  ISETP.NE.AND P3, PT, R17, 0x4, PT ;  /* 0x000000041100780c */ /* 0x000fc80003f65270 */
[----:B-1----:R-:W-:Y:S02]  /*4600*/  SEL R19, RZ, 0x1, P3 ;  /* 0x00000001ff137807 */ /* 0x002fe40001800000 */
[----:B------:R-:W-:Y:S02]  /*4610*/  SEL R17, R17, RZ, P3 ;  /* 0x000000ff11117207 */ /* 0x000fe40001800000 */
[----:B------:R-:W-:Y:S02]  /*4620*/  LOP3.LUT R4, R4, R19, RZ, 0x3c, !PT ;  /* 0x0000001304047212 */ /* 0x000fe400078e3cff */
[----:B------:R-:W-:Y:S01]  /*4630*/  FMNMX R18, R24, R23, !PT ;  /* 0x0000001718127209 */ /* 0x000fe20007800000 */
[----:B------:R-:W-:Y:S01]  /*4640*/  ULDC UR6, c[0x0][0x604] ;  /* 0x0001810000067ab9 */ /* 0x000fe20000000800 */
[----:B------:R-:W-:Y:S01]  /*4650*/  FMNMX R22, R26, R21, !PT ;  /* 0x000000151a167209 */ /* 0x000fe20007800000 */
[----:B------:R-:W-:Y:S01]  /*4660*/  IMAD R126, R17, 0x8, R2 ;  /* 0x00000008117e7824 */ /* 0x000fe200078e0202 */
[----:B------:R-:W-:-:S02]  /*4670*/  FMNMX R19, R25, R18, !PT ;  /* 0x0000001219137209 */ /* 0x000fc40007800000 */
[----:B------:R-:W-:Y:S02]  /*4680*/  FMNMX R121, R27, R22, !PT ;  /* 0x000000161b797209 */ /* 0x000fe40007800000 */
[----:B------:R-:W-:Y:S02]  /*4690*/  FMNMX R18, R28, R19, !PT ;  /* 0x000000131c127209 */ /* 0x000fe40007800000 */
[----:B------:R-:W-:Y:S02]  /*46a0*/  FMNMX R22, R30, R121, !PT ;  /* 0x000000791e167209 */ /* 0x000fe40007800000 */
[----:B------:R-:W-:Y:S02]  /*46b0*/  FMNMX R19, R29, R18, !PT ;  /* 0x000000121d137209 */ /* 0x000fe40007800000 */
[----:B------:R-:W-:Y:S02]  /*46c0*/  FMNMX R121, R31, R22, !PT ;  /* 0x000000161f797209 */ /* 0x000fe40007800000 */
        /* <DEDUP_REMOVED lines=55> */
[----:B------:R-:W-:-:S03]  /*4a40*/  FMNMX R120, R87, R120, !PT ;  /* 0x0000007857787209 */ /* 0x000fc60007800000 */
[----:B------:R-:W1:Y:S04]  /*4a50*/  SHFL.BFLY PT, R19, R22, 0x1, 0x1f ;  /* 0x0c201f0016137f89 */ /* 0x000e6800000e0000 */
[----:B------:R-:W2:Y:S01]  /*4a60*/  SHFL.BFLY PT, R123, R120, 0x1, 0x1f ;  /* 0x0c201f00787b7f89 */ /* 0x000ea200000e0000 */
[----:B-1----:R-:W-:Y:S02]  /*4a70*/  FMNMX R121, R22, R19, !PT ;  /* 0x0000001316797209 */ /* 0x002fe40007800000 */
[----:B--2---:R-:W-:-:S03]  /*4a80*/  FMNMX R123, R120, R123, !PT ;  /* 0x0000007b787b7209 */ /* 0x004fc60007800000 */
[----:B------:R-:W1:Y:S04]  /*4a90*/  SHFL.BFLY PT, R18, R121, 0x2, 0x1f ;  /* 0x0c401f0079127f89 */ /* 0x000e6800000e0000 */
[----:B------:R-:W2:Y:S01]  /*4aa0*/  SHFL.BFLY PT, R122, R123, 0x2, 0x1f ;  /* 0x0c401f007b7a7f89 */ /* 0x000ea200000e0000 */
[----:B-1----:R-:W-:Y:S01]  /*4ab0*/  FMNMX R18, R121, R18, !PT ;  /* 0x0000001279127209 */ /* 0x002fe20007800000 */
[C---:B------:R-:W-:Y:S01]  /*4ac0*/  IMAD R121, R7.reuse, 0x8, R14 ;  /* 0x0000000807797824 */ /* 0x040fe200078e020e */
[----:B------:R-:W-:Y:S02]  /*4ad0*/  IADD3 R7, R7, 0x1, RZ ;  /* 0x0000000107077810 */ /* 0x000fe40007ffe0ff */
[----:B--2---:R-:W-:Y:S02]  /*4ae0*/  FMNMX R19, R123, R122, !PT ;  /* 0x0000007a7b137209 */ /* 0x004fe40007800000 */
[----:B------:R-:W-:-:S02]  /*4af0*/  FSETP.NEU.AND P3, PT, R18, -INF , PT ;  /* 0xff8000001200780b */ /* 0x000fc40003f6d000 */
[C---:B------:R-:W-:Y:S02]  /*4b00*/  FSETP.NEU.AND P4, PT, R19.reuse, -INF , PT ;  /* 0xff8000001300780b */ /* 0x040fe40003f8d000 */
[----:B------:R-:W-:Y:S02]  /*4b10*/  FSEL R122, R18, RZ, P3 ;  /* 0x000000ff127a7208 */ /* 0x000fe40001800000 */
[----:B------:R-:W-:Y:S02]  /*4b20*/  FSEL R124, R19, RZ, P4 ;  /* 0x000000ff137c7208 */ /* 0x000fe40002000000 */
[----:B------:R-:W-:Y:S01]  /*4b30*/  PRMT R121, RZ, 0x654, R121 ;  /* 0x00000654ff797816 */ /* 0x000fe20000000079 */
[----:B------:R-:W-:Y:S02]  /*4b40*/  FADD R22, -R122, R23 ;  /* 0x000000177a167221 */ /* 0x000fe40000000100 */
[----:B------:R-:W-:Y:S01]  /*4b50*/  FADD R23, -R124, R21 ;  /* 0x000000157c177221 */ /* 0x000fe20000000100 */
[----:B------:R1:W-:Y:S01]  /*4b60*/  SYNCS.ARRIVE.TRANS64.RED.A1T0 RZ, [R121+URZ], RZ ;  /* 0x000000ff79ff79a7 */ /* 0x0003e2000810043f */
[----:B------:R-:W-:-:S02]  /*4b70*/  FMUL R21, R22, UR6 ;  /* 0x0000000616157c20 */ /* 0x000fc40008400000 */
[----:B------:R-:W-:-:S03]  /*4b80*/  FMUL R23, R23, UR6 ;  /* 0x0000000617177c20 */ /* 0x000fc60008400000 */
[----:B------:R-:W-:Y:S02]  /*4b90*/  FSETP.GEU.AND P3, PT, R21, -126, PT ;  /* 0xc2fc00001500780b */ /* 0x000fe40003f6e000 */
[----:B------:R-:W-:Y:S02]  /*4ba0*/  FSETP.GEU.AND P4, PT, R23, -126, PT ;  /* 0xc2fc00001700780b */ /* 0x000fe40003f8e000 */
[----:B-1----:R-:W-:-:S09]  /*4bb0*/  SHF.L.U32 R121, R4, 0x1f, RZ ;  /* 0x0000001f04797819 */ /* 0x002fd200000006ff */
[----:B------:R-:W-:Y:S02]  /*4bc0*/  @!P3 FMUL R21, R21, 0.5 ;  /* 0x3f0000001515b820 */ /* 0x000fe40000400000 */
[----:B------:R-:W-:Y:S02]  /*4bd0*/  @!P4 FMUL R23, R23, 0.5 ;  /* 0x3f0000001717c820 */ /* 0x000fe40000400000 */
[----:B------:R-:W1:Y:S08]  /*4be0*/  MUFU.EX2 R22, R21 ;  /* 0x0000001500167308 */ /* 0x000e700000000800 */
[----:B------:R-:W2:Y:S01]  /*4bf0*/  MUFU.EX2 R120, R23 ;  /* 0x0000001700787308 */ /* 0x000ea20000000800 */
[----:B-1----:R-:W-:Y:S01]  /*4c00*/  @!P3 FMUL R22, R22, R22 ;  /* 0x000000161616b220 */ /* 0x002fe20000400000 */
[----:B------:R-:W-:-:S03]  /*4c10*/  ISETP.NE.AND P3, PT, R7, 0x4, PT ;  /* 0x000000040700780c */ /* 0x000fc60003f65270 */
[-C--:B------:R-:W-:Y:S01]  /*4c20*/  FMUL R88, R88, R22.reuse ;  /* 0x0000001658587220 */ /* 0x080fe20000400000 */
[-C--:B------:R-:W-:Y:S01]  /*4c30*/  FMUL R89, R89, R22.reuse ;  /* 0x0000001659597220 */ /* 0x080fe20000400000 */
[-C--:B------:R-:W-:Y:S01]  /*4c40*/  FMUL R92, R92, R22.reuse ;  /* 0x000000165c5c7220 */ /* 0x080fe20000400000 */
[----:B------:R-:W-:Y:S01]  /*4c50*/  FMUL R93, R93, R22 ;  /* 0x000000165d5d7220 */ /* 0x000fe20000400000 */
[----:B--2---:R-:W-:Y:S01]  /*4c60*/  @!P4 FMUL R120, R120, R120 ;  /* 0x000000787878c220 */ /* 0x004fe20000400000 */
[-C--:B------:R-:W-:Y:S01]  /*4c70*/  FMUL R96, R96, R22.reuse ;  /* 0x0000001660607220 */ /* 0x080fe20000400000 */
        /* <DEDUP_REMOVED lines=10> */
[----:B------:R-:W-:Y:S01]  /*4d20*/  FMUL R117, R117, R22 ;  /* 0x0000001675757220 */ /* 0x000fe20000400000 */
        /* <DEDUP_REMOVED lines=15> */
[----:B------:R-:W-:-:S07]  /*4e20*/  FMUL R119, R119, R120 ;  /* 0x0000007877777220 */ /* 0x000fce0000400000 */
.L_x_30:
[----:B-1----:R1:W2:Y:S02]  /*4e30*/  SYNCS.PHASECHK.TRANS64.TRYWAIT P4, [R126+URZ+0x12000], R121 ;  /* 0x012000797e0075a7 */ /* 0x0022a4000808017f */
[----:B--2---:R-:W-:Y:S05]  /*4e40*/  @!P4 NANOSLEEP.SYNCS 0x989680 ;  /* 0x009896800000c95d */ /* 0x004fea0003900000 */
[----:B------:R-:W2:Y:S02]  /*4e50*/  @!P4 SYNCS.PHASECHK.TRANS64 P4, [R126+URZ+0x12000], R121 ;  /* 0x012000797e00c5a7 */ /* 0x000ea4000808007f */
[----:B--2---:R-:W-:Y:S05]  /*4e60*/  @!P4 BRA `(.L_x_30) ;  /* 0xfffffffc00f0c947 */ /* 0x004fea000383ffff */
[----:B------:R-:W-:Y:S01]  /*4e70*/  ULDC UR7, c[0x0][0x604] ;  /* 0x0001810000077ab9 */ /* 0x000fe20000000800 */
[----:B------:R-:W-:Y:S01]  /*4e80*/  R2UR UR6, R17 ;  /* 0x00000000110672ca */ /* 0x000fe200000e0000 */
[----:B------:R-:W-:Y:S01]  /*4e90*/  FMUL R21, R122, UR7 ;  /* 0x000000077a157c20 */ /* 0x000fe20008400000 */
[----:B------:R-:W-:Y:S01]  /*4ea0*/  FMUL R23, R124, UR7 ;  /* 0x000000077c177c20 */ /* 0x000fe20008400000 */
[----:B------:R-:W-:Y:S01]  /*4eb0*/  UMOV UR11, 0x40000040 ;  /* 0x40000040000b7882 */ /* 0x000fe20000000000 */
[----:B------:R-:W-:Y:S01]  /*4ec0*/  SEL R7, R7, RZ, P3 ;  /* 0x000000ff07077207 */ /* 0x000fe20001800000 */
[--C-:B------:R-:W-:Y:S01]  /*4ed0*/  FFMA R28, R28, UR7, -R21.reuse ;  /* 0x000000071c1c7c23 */ /* 0x100fe20008000815 */
[--C-:B------:R-:W-:Y:S01]  /*4ee0*/  FFMA R24, R24, UR7, -R21.reuse ;  /* 0x0000000718187c23 */ /* 0x100fe20008000815 */
[----:B------:R-:W-:Y:S01]  /*4ef0*/  FFMA R25, R25, UR7, -R21 ;  /* 0x0000000719197c23 */ /* 0x000fe20008000815 */
[----:B------:R-:W-:Y:S01]  /*4f00*/  FFMA R27, R27, UR7, -R23 ;  /* 0x000000071b1b7c23 */ /* 0x000fe20008000817 */
[----:B------:R-:W-:Y:S01]  /*4f10*/  FFMA R29, R29, UR7, -R21 ;  /* 0x000000071d1d7c23 */ /* 0x000fe20008000815 */
[----:B------:R-:W-:Y:S01]  /*4f20*/  FSETP.GEU.AND P4, PT, R28, -126, PT ;  /* 0xc2fc00001c00780b */ /* 0x000fe20003f8e000 */
[----:B------:R-:W-:Y:S01]  /*4f30*/  FFMA R26, R26, UR7, -R23 ;  /* 0x000000071a1a7c23 */ /* 0x000fe20008000817 */
[----:B------:R-:W-:Y:S01]  /*4f40*/  FSETP.GEU.AND P6, PT, R24, -126, PT ;  /* 0xc2fc00001800780b */ /* 0x000fe20003fce000 */
[----:B------:R-:W-:Y:S01]  /*4f50*/  FFMA R32, R32, UR7, -R21 ;  /* 0x0000000720207c23 */ /* 0x000fe20008000815 */
[----:B------:R-:W-:Y:S01]  /*4f60*/  FSETP.GEU.AND P5, PT, R25, -126, PT ;  /* 0xc2fc00001900780b */ /* 0x000fe20003fae000 */
[--C-:B------:R-:W-:Y:S01]  /*4f70*/  FFMA R30, R30, UR7, -R23.reuse ;  /* 0x000000071e1e7c23 */ /* 0x100fe20008000817 */
[----:B------:R-:W-:Y:S01]  /*4f80*/  FFMA R31, R31, UR7, -R23 ;  /* 0x000000071f1f7c23 */ /* 0x000fe20008000817 */
[--C-:B------:R-:W-:Y:S01]  /*4f90*/  FFMA R37, R37, UR7, -R21.reuse ;  /* 0x0000000725257c23 */ /* 0x100fe20008000815 */
[--C-:B------:R-:W-:Y:S01]  /*4fa0*/  FFMA R33, R33, UR7, -R21.reuse ;  /* 0x0000000721217c23 */ /* 0x100fe20008000815 */
[----:B------:R-:W-:Y:S01]  /*4fb0*/  FFMA R36, R36, UR7, -R21 ;  /* 0x0000000724247c23 */ /* 0x000fe20008000815 */
[--C-:B------:R-:W-:Y:S01]  /*4fc0*/  FFMA R38, R38, UR7, -R23.reuse ;  /* 0x0000000726267c23 */ /* 0x100fe20008000817 */
[--C-:B------:R-:W-:Y:S01]  /*4fd0*/  FFMA R34, R34, UR7, -R23.reuse ;  /* 0x0000000722227c23 */ /* 0x100fe20008000817 */
[----:B------:R-:W-:Y:S01]  /*4fe0*/  FFMA R35, R35, UR7, -R23 ;  /* 0x0000000723237c23 */ /* 0x000fe20008000817 */
[----:B------:R-:W-:Y:S01]  /*4ff0*/  @!P4 FMUL R28, R28, 0.5 ;  /* 0x3f0000001c1cc820 */ /* 0x000fe20000400000 */
[----:B------:R-:W-:Y:S01]  /*5000*/  FFMA R41, R41, UR7, -R21 ;  /* 0x0000000729297c23 */ /* 0x000fe20008000815 */
[----:B------:R-:W-:Y:S01]  /*5010*/  @!P6 FMUL R24, R24, 0.5 ;  /* 0x3f0000001818e820 */ /* 0x000fe20000400000 */
[----:B------:R-:W-:Y:S01]  /*5020*/  FFMA R39, R39, UR7, -R23 ;  /* 0x0000000727277c23 */ /* 0x000fe20008000817 */
[----:B------:R2:W3:Y:S01]  /*5030*/  MUFU.EX2 R123, R28 ;  /* 0x0000001c007b7308 */ /* 0x0004e20000000800 */
[----:B------:R-:W-:Y:S01]  /*5040*/  @!P5 FMUL R25, R25, 0.5 ;  /* 0x3f0000001919d820 */ /* 0x000fe20000400000 */
[----:B------:R-:W-:Y:S01]  /*5050*/  FFMA R40, R40, UR7, -R21 ;  /* 0x0000000728287c23 */ /* 0x000fe20008000815 */
[----:B------:R-:W-:Y:S01]  /*5060*/  FFMA R42, R42, UR7, -R23 ;  /* 0x000000072a2a7c23 */ /* 0x000fe20008000817 */
[--C-:B------:R-:W-:Y:S01]  /*5070*/  FFMA R44, R44, UR7, -R21.reuse ;  /* 0x000000072c2c7c23 */ /* 0x100fe20008000815 */
[----:B------:R-:W-:Y:S01]  /*5080*/  FFMA R45, R45, UR7, -R21 ;  /* 0x000000072d2d7c23 */ /* 0x000fe20008000815 */
[----:B------:R-:W-:Y:S01]  /*5090*/  ULEA UR6, UR6, UR14, 0xa ;  /* 0x0000000e06067291 */ /* 0x000fe2000f8e503f */
[--C-:B------:R-:W-:Y:S01]  /*50a0*/  FFMA R47, R47, UR7, -R23.reuse ;  /* 0x000000072f2f7c23 */ /* 0x100fe20008000817 */
[----:B-1----:R-:W1:Y:S01]  /*50b0*/  MUFU.EX2 R121, R24 ;  /* 0x0000001800797308 */ /* 0x002e620000000800 */
[--C-:B------:R-:W-:Y:S01]  /*50c0*/  FFMA R43, R43, UR7, -R23.reuse ;  /* 0x000000072b2b7c23 */ /* 0x100fe20008000817 */
[----:B------:R-:W-:Y:S01]  /*50d0*/  FFMA R46, R46, UR7, -R23 ;  /* 0x000000072e2e7c23 */ /* 0x000fe20008000817 */
[--C-:B--2---:R-:W-:Y:S01]  /*50e0*/  FFMA R28, R52, UR7, -R21.reuse ;  /* 0x00000007341c7c23 */ /* 0x104fe20008000815 */
[--C-:B------:R-:W-:Y:S01]  /*50f0*/  FFMA R48, R48, UR7, -R21.reuse ;  /* 0x0000000730307c23 */ /* 0x100fe20008000815 */
[----:B------:R-:W-:Y:S01]  /*5100*/  UMOV UR10, UR6 ;  /* 0x00000006000a7c82 */ /* 0x000fe20008000000 */
[--C-:B------:R-:W-:Y:S01]  /*5110*/  FFMA R49, R49, UR7, -R21.reuse ;  /* 0x0000000731317c23 */ /* 0x100fe20008000815 */
[----:B------:R-:W-:Y:S01]  /*5120*/  UIADD3 UR8, UR6, 0x80, URZ ;  /* 0x0000008006087890 */ /* 0x000fe2000fffe03f */
[----:B------:R-:W2:Y:S01]  /*5130*/  MUFU.EX2 R122, R25 ;  /* 0x00000019007a7308 */ /* 0x000ea20000000800 */
[----:B---3--:R-:W-:Y:S01]  /*5140*/  @!P4 FMUL R123, R123, R123 ;  /* 0x0000007b7b7bc220 */ /* 0x008fe20000400000 */
[----:B------:R-:W-:Y:S01]  /*5150*/  FSETP.GEU.AND P4, PT, R27, -126, PT ;  /* 0xc2fc00001b00780b */ /* 0x000fe20003f8e000 */
[----:B------:R-:W-:Y:S01]  /*5160*/  FFMA R53, R53, UR7, -R21 ;  /* 0x0000000735357c23 */ /* 0x000fe20008000815 */
[--C-:B------:R-:W-:Y:S01]  /*5170*/  FFMA R50, R50, UR7, -R23.reuse ;  /* 0x0000000732327c23 */ /* 0x100fe20008000817 */
[--C-:B------:R-:W-:Y:S01]  /*5180*/  FFMA R51, R51, UR7, -R23.reuse ;  /* 0x0000000733337c23 */ /* 0x100fe20008000817 */
[--C-:B------:R-:W-:Y:S01]  /*5190*/  FFMA R54, R54, UR7, -R23.reuse ;  /* 0x0000000736367c23 */ /* 0x100fe20008000817 */
[----:B------:R-:W-:Y:S01]  /*51a0*/  FFMA R55, R55, UR7, -R23 ;  /* 0x0000000737377c23 */ /* 0x000fe20008000817 */
[--C-:B------:R-:W-:Y:S01]  /*51b0*/  FFMA R56, R56, UR7, -R21.reuse ;  /* 0x0000000738387c23 */ /* 0x100fe20008000815 */
[----:B-1----:R-:W-:Y:S01]  /*51c0*/  @!P6 FMUL R121, R121, R121 ;  /* 0x000000797979e220 */ /* 0x002fe20000400000 */
[----:B------:R-:W-:Y:S01]  /*51d0*/  FSETP.GEU.AND P6, PT, R29, -126, PT ;  /* 0xc2fc00001d00780b */ /* 0x000fe20003fce000 */
[--C-:B------:R-:W-:Y:S01]  /*51e0*/  FFMA R57, R57, UR7, -R21.reuse ;  /* 0x0000000739397c23 */ /* 0x100fe20008000815 */
[----:B------:R-:W-:Y:S01]  /*51f0*/  FFMA R60, R60, UR7, -R21 ;  /* 0x000000073c3c7c23 */ /* 0x000fe20008000815 */
[--C-:B------:R-:W-:Y:S01]  /*5200*/  FFMA R59, R59, UR7, -R23.reuse ;  /* 0x000000073b3b7c23 */ /* 0x100fe20008000817 */
[----:B------:R-:W-:Y:S01]  /*5210*/  FFMA R62, R62, UR7, -R23 ;  /* 0x000000073e3e7c23 */ /* 0x000fe20008000817 */
[----:B------:R-:W-:Y:S01]  /*5220*/  @!P4 FMUL R27, R27, 0.5 ;  /* 0x3f0000001b1bc820 */ /* 0x000fe20000400000 */
[----:B------:R-:W-:Y:S01]  /*5230*/  FFMA R64, R64, UR7, -R21 ;  /* 0x0000000740407c23 */ /* 0x000fe20008000815 */
[----:B--2---:R-:W-:Y:S01]  /*5240*/  @!P5 FMUL R122, R122, R122 ;  /* 0x0000007a7a7ad220 */ /* 0x004fe20000400000 */
[----:B------:R-:W-:Y:S01]  /*5250*/  FSETP.GEU.AND P5, PT, R26, -126, PT ;  /* 0xc2fc00001a00780b */ /* 0x000fe20003fae000 */
[----:B------:R-:W1:Y:S01]  /*5260*/  MUFU.EX2 R126, R27 ;  /* 0x0000001b007e7308 */ /* 0x000e620000000800 */
[----:B------:R-:W-:Y:S01]  /*5270*/  FFMA R63, R63, UR7, -R23 ;  /* 0x000000073f3f7c23 */ /* 0x000fe20008000817 */
[----:B------:R-:W-:Y:S01]  /*5280*/  FFMA R69, R69, UR7, -R21 ;  /* 0x0000000745457c23 */ /* 0x000fe20008000815 */
[----:B------:R-:W-:Y:S01]  /*5290*/  F2FP.BF16.F32.PACK_AB R24, R122, R121 ;  /* 0x000000797a18723e */ /* 0x000fe200000010ff */
[----:B------:R-:W-:Y:S01]  /*52a0*/  @!P6 FMUL R29, R29, 0.5 ;  /* 0x3f0000001d1de820 */ /* 0x000fe20000400000 */
[--C-:B------:R-:W-:Y:S01]  /*52b0*/  FFMA R66, R66, UR7, -R23.reuse ;  /* 0x0000000742427c23 */ /* 0x100fe20008000817 */
[----:B------:R-:W-:Y:S01]  /*52c0*/  FFMA R67, R67, UR7, -R23 ;  /* 0x0000000743437c23 */ /* 0x000fe20008000817 */
[--C-:B------:R-:W-:Y:S01]  /*52d0*/  FFMA R73, R73, UR7, -R21.reuse ;  /* 0x0000000749497c23 */ /* 0x100fe20008000815 */
[----:B------:R-:W2:Y:S01]  /*52e0*/  MUFU.EX2 R124, R29 ;  /* 0x0000001d007c7308 */ /* 0x000ea20000000800 */
[--C-:B------:R-:W-:Y:S01]  /*52f0*/  FFMA R72, R72, UR7, -R21.reuse ;  /* 0x0000000748487c23 */ /* 0x100fe20008000815 */
[--C-:B------:R-:W-:Y:S01]  /*5300*/  FFMA R76, R76, UR7, -R21.reuse ;  /* 0x000000074c4c7c23 */ /* 0x100fe20008000815 */
[----:B------:R-:W-:Y:S01]  /*5310*/  FFMA R77, R77, UR7, -R21 ;  /* 0x000000074d4d7c23 */ /* 0x000fe20008000815 */
[----:B------:R-:W-:Y:S01]  /*5320*/  @!P5 FMUL R26, R26, 0.5 ;  /* 0x3f0000001a1ad820 */ /* 0x000fe20000400000 */
[--C-:B------:R-:W-:Y:S01]  /*5330*/  FFMA R78, R78, UR7, -R23.reuse ;  /* 0x000000074e4e7c23 */ /* 0x100fe20008000817 */
[----:B------:R-:W-:Y:S01]  /*5340*/  FFMA R79, R79, UR7, -R23 ;  /* 0x000000074f4f7c23 */ /* 0x000fe20008000817 */
[--C-:B------:R-:W-:Y:S01]  /*5350*/  FFMA R81, R81, UR7, -R21.reuse ;  /* 0x0000000751517c23 */ /* 0x100fe20008000815 */
[----:B------:R3:W4:Y:S01]  /*5360*/  MUFU.EX2 R127, R26 ;  /* 0x0000001a007f7308 */ /* 0x0007220000000800 */
[----:B-1----:R-:W-:Y:S01]  /*5370*/  @!P4 FMUL R126, R126, R126 ;  /* 0x0000007e7e7ec220 */ /* 0x002fe20000400000 */
[----:B------:R-:W-:Y:S01]  /*5380*/  FSETP.GEU.AND P4, PT, R32, -126, PT ;  /* 0xc2fc00002000780b */ /* 0x000fe20003f8e000 */
[----:B------:R-:W-:Y:S01]  /*5390*/  FFMA R85, R85, UR7, -R21 ;  /* 0x0000000755557c23 */ /* 0x000fe20008000815 */
[----:B------:R-:W-:Y:S01]  /*53a0*/  FFMA R82, R82, UR7, -R23 ;  /* 0x0000000752527c23 */ /* 0x000fe20008000817 */
[----:B------:R-:W-:Y:S01]  /*53b0*/  FFMA R15, R22, R15, R121 ;  /* 0x0000000f160f7223 */ /* 0x000fe20000000079 */
[--C-:B------:R-:W-:Y:S01]  /*53c0*/  FFMA R83, R83, UR7, -R23.reuse ;  /* 0x0000000753537c23 */ /* 0x100fe20008000817 */
[----:B------:R-:W-:Y:S01]  /*53d0*/  FFMA R87, R87, UR7, -R23 ;  /* 0x0000000757577c23 */ /* 0x000fe20008000817 */
[----:B------:R-:W-:Y:S01]  /*53e0*/  IADD3 R17, R17, 0x1, RZ ;  /* 0x0000000111117810 */ /* 0x000fe20007ffe0ff */
[----:B--2---:R-:W-:Y:S01]  /*53f0*/  @!P6 FMUL R124, R124, R124 ;  /* 0x0000007c7c7ce220 */ /* 0x004fe20000400000 */
[----:B------:R-:W-:Y:S01]  /*5400*/  FSETP.GEU.AND P6, PT, R30, -126, PT ;  /* 0xc2fc00001e00780b */ /* 0x000fe20003fce000 */
[----:B------:R-:W-:-:S03]  /*5410*/  FADD R122, R15, R122 ;  /* 0x0000007a0f7a7221 */ /* 0x000fc60000000000 */
[----:B---3--:R-:W-:Y:S01]  /*5420*/  F2FP.BF16.F32.PACK_AB R26, R124, R123 ;  /* 0x0000007b7c1a723e */ /* 0x008fe200000010ff */
[----:B------:R-:W-:Y:S01]  /*5430*/  @!P4 FMUL R32, R32, 0.5 ;  /* 0x3f0000002020c820 */ /* 0x000fe20000400000 */
[----:B------:R-:W-:Y:S01]  /*5440*/  FADD R123, R122, R123 ;  /* 0x0000007b7a7b7221 */ /* 0x000fe20000000000 */
[----:B----4-:R-:W-:Y:S01]  /*5450*/  @!P5 FMUL R127, R127, R127 ;  /* 0x0000007f7f7fd220 */ /* 0x010fe20000400000 */
[----:B------:R-:W-:Y:S01]  /*5460*/  FSETP.GEU.AND P5, PT, R31, -126, PT ;  /* 0xc2fc00001f00780b */ /* 0x000fe20003fae000 */
[----:B------:R-:W1:Y:S01]  /*5470*/  MUFU.EX2 R125, R32 ;  /* 0x00000020007d7308 */ /* 0x000e620000000800 */
[----:B------:R-:W-:Y:S02]  /*5480*/  FADD R124, R123, R124 ;  /* 0x0000007c7b7c7221 */ /* 0x000fe40000000000 */
[----:B------:R-:W-:Y:S01]  /*5490*/  F2FP.BF16.F32.PACK_AB R25, R126, R127 ;  /* 0x0000007f7e19723e */ /* 0x000fe200000010ff */
[----:B------:R-:W-:Y:S01]  /*54a0*/  @!P6 FMUL R30, R30, 0.5 ;  /* 0x3f0000001e1ee820 */ /* 0x000fe20000400000 */
[----:B------:R-:W-:-:S03]  /*54b0*/  FFMA R127, R120, R13, R127 ;  /* 0x0000000d787f7223 */ /* 0x000fc6000000007f */
[----:B------:R-:W2:Y:S01]  /*54c0*/  MUFU.EX2 R130, R30 ;  /* 0x0000001e00827308 */ /* 0x000ea20000000800 */
[----:B------:R-:W-:-:S03]  /*54d0*/  FADD R127, R127, R126 ;  /* 0x0000007e7f7f7221 */ /* 0x000fc60000000000 */
[----:B------:R-:W-:-:S04]  /*54e0*/  @!P5 FMUL R31, R31, 0.5 ;  /* 0x3f0000001f1fd820 */ /* 0x000fc80000400000 */
[----:B------:R-:W3:Y:S01]  /*54f0*/  MUFU.EX2 R131, R31 ;  /* 0x0000001f00837308 */ /* 0x000ee20000000800 */
[----:B-1----:R-:W-:Y:S01]  /*5500*/  @!P4 FMUL R125, R125, R125 ;  /* 0x0000007d7d7dc220 */ /* 0x002fe20000400000 */
[----:B------:R-:W-:Y:S01]  /*5510*/  FSETP.GEU.AND P4, PT, R37, -126, PT ;  /* 0xc2fc00002500780b */ /* 0x000fe20003f8e000 */
[----:B--2---:R-:W-:Y:S01]  /*5520*/  @!P6 FMUL R130, R130, R130 ;  /* 0x000000828282e220 */ /* 0x004fe20000400000 */
[----:B------:R-:W-:-:S11]  /*5530*/  FSETP.GEU.AND P6, PT, R33, -126, PT ;  /* 0xc2fc00002100780b */ /* 0x000fd60003fce000 */
[----:B------:R-:W-:Y:S01]  /*5540*/  @!P4 FMUL R37, R37, 0.5 ;  /* 0x3f0000002525c820 */ /* 0x000fe20000400000 */
[----:B---3--:R-:W-:Y:S01]  /*5550*/  @!P5 FMUL R131, R131, R131 ;  /* 0x000000838383d220 */ /* 0x008fe20000400000 */
[----:B------:R-:W-:Y:S02]  /*5560*/  FSETP.GEU.AND P5, PT, R36, -126, PT ;  /* 0xc2fc00002400780b */ /* 0x000fe40003fae000 */
[----:B------:R-:W1:Y:S02]  /*5570*/  MUFU.EX2 R132, R37 ;  /* 0x0000002500847308 */ /* 0x000e640000000800 */
[----:B------:R-:W-:Y:S01]  /*5580*/  F2FP.BF16.F32.PACK_AB R27, R131, R130 ;  /* 0x00000082831b723e */ /* 0x000fe200000010ff */
[----:B------:R-:W-:Y:S01]  /*5590*/  @!P6 FMUL R33, R33, 0.5 ;  /* 0x3f0000002121e820 */ /* 0x000fe20000400000 */
[----:B------:R-:W-:Y:S02]  /*55a0*/  FADD R130, R127, R130 ;  /* 0x000000827f827221 */ /* 0x000fe40000000000 */
[----:B------:R-:W-:-:S02]  /*55b0*/  WARPGROUP.ARRIVE ;  /* 0x00000000000079c5 */ /* 0x000fc40000000000 */
[----:B------:R-:W2:Y:S01]  /*55c0*/  MUFU.EX2 R128, R33 ;  /* 0x0000002100807308 */ /* 0x000ea20000000800 */
[----:B------:R-:W-:Y:S02]  /*55d0*/  FADD R130, R130, R131 ;  /* 0x0000008382827221 */ /* 0x000fe40000000000 */
[----:B------:R-:W-:Y:S01]  /*55e0*/  @!P5 FMUL R36, R36, 0.5 ;  /* 0x3f0000002424d820 */ /* 0x000fe20000400000 */
[----:B------:R-:W-:Y:S01]  /*55f0*/  HGMMA.64x64x16.F32.BF16 R88, R24, gdesc[UR8].tnspB, R88, gsb0 ;  /* 0x40e0000818587df0 */ /* 0x000fe20008001858 */
[----:B------:R-:W-:Y:S01]  /*5600*/  UMOV UR10, UR8 ;  /* 0x00000008000a7c82 */ /* 0x000fe20008000000 */
[----:B------:R-:W-:Y:S02]  /*5610*/  UMOV UR11, 0x40000040 ;  /* 0x40000040000b7882 */ /* 0x000fe40000000000 */
[----:B------:R-:W3:Y:S01]  /*5620*/  MUFU.EX2 R129, R36 ;  /* 0x0000002400817308 */ /* 0x000ee20000000800 */
[----:B-1----:R-:W-:Y:S01]  /*5630*/  @!P4 FMUL R132, R132, R132 ;  /* 0x000000848484c220 */ /* 0x002fe20000400000 */
[----:B------:R-:W-:Y:S01]  /*5640*/  FSETP.GEU.AND P4, PT, R38, -126, PT ;  /* 0xc2fc00002600780b */ /* 0x000fe20003f8e000 */
[----:B------:R-:W-:Y:S01]  /*5650*/  UIADD3 UR8, UR6, 0x100, URZ ;  /* 0x0000010006087890 */ /* 0x000fe2000fffe03f */
[----:B--2---:R-:W-:Y:S01]  /*5660*/  @!P6 FMUL R128, R128, R128 ;  /* 0x000000808080e220 */ /* 0x004fe20000400000 */
[----:B------:R-:W-:-:S10]  /*5670*/  FSETP.GEU.AND P6, PT, R34, -126, PT ;  /* 0xc2fc00002200780b */ /* 0x000fd40003fce000 */
[----:B------:R-:W-:Y:S01]  /*5680*/  @!P4 FMUL R38, R38, 0.5 ;  /* 0x3f0000002626c820 */ /* 0x000fe20000400000 */
[----:B---3--:R-:W-:Y:S01]  /*5690*/  @!P5 FMUL R129, R129, R129 ;  /* 0x000000818181d220 */ /* 0x008fe20000400000 */
[----:B------:R-:W-:Y:S02]  /*56a0*/  FSETP.GEU.AND P5, PT, R35, -126, PT ;  /* 0xc2fc00002300780b */ /* 0x000fe40003fae000 */
[----:B------:R-:W1:Y:S02]  /*56b0*/  MUFU.EX2 R135, R38 ;  /* 0x0000002600877308 */ /* 0x000e640000000800 */
[----:B------:R-:W-:Y:S01]  /*56c0*/  F2FP.BF16.F32.PACK_AB R30, R132, R129 ;  /* 0x00000081841e723e */ /* 0x000fe200000010ff */
[----:B------:R-:W-:-:S05]  /*56d0*/  @!P6 FMUL R34, R34, 0.5 ;  /* 0x3f0000002222e820 */ /* 0x000fca0000400000 */
[----:B------:R-:W2:Y:S03]  /*56e0*/  MUFU.EX2 R133, R34 ;  /* 0x0000002200857308 */ /* 0x000ea60000000800 */
[----:B------:R-:W-:-:S05]  /*56f0*/  @!P5 FMUL R35, R35, 0.5 ;  /* 0x3f0000002323d820 */ /* 0x000fca0000400000 */
        /* <DEDUP_REMOVED lines=11> */
[----:B------:R-:W-:-:S04]  /*57b0*/  FADD R133, R130, R133 ;  /* 0x0000008582857221 */ /* 0x000fc80000000000 */
[----:B------:R-:W2:Y:S01]  /*57c0*/  MUFU.EX2 R136, R39 ;  /* 0x0000002700887308 */ /* 0x000ea20000000800 */
[----:B------:R-:W-:Y:S02]  /*57d0*/  FADD R134, R133, R134 ;  /* 0x0000008685867221 */ /* 0x000fe40000000000 */
[----:B------:R-:W-:-:S05]  /*57e0*/  @!P5 FMUL R40, R40, 0.5 ;  /* 0x3f0000002828d820 */ /* 0x000fca0000400000 */
[----:B------:R-:W3:Y:S01]  /*57f0*/  MUFU.EX2 R137, R40 ;  /* 0x0000002800897308 */ /* 0x000ee20000000800 */
[----:B-1----:R-:W-:Y:S01]  /*5800*/  @!P4 FMUL R138, R138, R138 ;  /* 0x0000008a8a8ac220 */ /* 0x002fe20000400000 */
[----:B------:R-:W-:Y:S01]  /*5810*/  FSETP.GEU.AND P4, PT, R42, -126, PT ;  /* 0xc2fc00002a00780b */ /* 0x000fe20003f8e000 */
[----:B------:R-:W-:Y:S02]  /*5820*/  WARPGROUP.DEPBAR.LE gsb0, 0x0 ;  /* 0x00008000000079c5 */ /* 0x000fe40000010000 */
[----:B--2---:R-:W-:Y:S01]  /*5830*/  @!P6 FMUL R136, R136, R136 ;  /* 0x000000888888e220 */ /* 0x004fe20000400000 */
[----:B------:R-:W-:-:S04]  /*5840*/  FSETP.GEU.AND P6, PT, R44, -126, PT ;  /* 0xc2fc00002c00780b */ /* 0x000fc80003fce000 */
[----:B------:R-:W-:-:S05]  /*5850*/  F2FP.BF16.F32.PACK_AB R31, R136, R135 ;  /* 0x00000087881f723e */ /* 0x000fca00000010ff */
[----:B------:R-:W-:Y:S01]  /*5860*/  @!P4 FMUL R42, R42, 0.5 ;  /* 0x3f0000002a2ac820 */ /* 0x000fe20000400000 */
[----:B------:R-:W-:Y:S01]  /*5870*/  FADD R135, R134, R135 ;  /* 0x0000008786877221 */ /* 0x000fe20000000000 */
[----:B---3--:R-:W-:Y:S01]  /*5880*/  @!P5 FMUL R137, R137, R137 ;  /* 0x000000898989d220 */ /* 0x008fe20000400000 */
[----:B------:R-:W-:Y:S01]  /*5890*/  FSETP.GEU.AND P5, PT, R45, -126, PT ;  /* 0xc2fc00002d00780b */ /* 0x000fe20003fae000 */
[----:B------:R-:W1:Y:S01]  /*58a0*/  MUFU.EX2 R141, R42 ;  /* 0x0000002a008d7308 */ /* 0x000e620000000800 */
[----:B------:R-:W-:Y:S02]  /*58b0*/  FADD R136, R135, R136 ;  /* 0x0000008887887221 */ /* 0x000fe40000000000 */
[----:B------:R-:W-:Y:S01]  /*58c0*/  F2FP.BF16.F32.PACK_AB R32, R138, R137 ;  /* 0x000000898a20723e */ /* 0x000fe200000010ff */
[----:B------:R-:W-:-:S04]  /*58d0*/  @!P6 FMUL R44, R44, 0.5 ;  /* 0x3f0000002c2ce820 */ /* 0x000fc80000400000 */
[----:B------:R-:W2:Y:S04]  /*58e0*/  MUFU.EX2 R139, R44 ;  /* 0x0000002c008b7308 */ /* 0x000ea80000000800 */
        /* <DEDUP_REMOVED lines=18> */
[----:B------:R-:W-:-:S04]  /*5a10*/  FSETP.GEU.AND P6, PT, R48, -126, PT ;  /* 0xc2fc00003000780b */ /* 0x000fc80003fce000 */
[----:B------:R-:W-:-:S07]  /*5a20*/  F2FP.BF16.F32.PACK_AB R33, R142, R141 ;  /* 0x0000008d8e21723e */ /* 0x000fce00000010ff */
[----:B------:R-:W-:Y:S01]  /*5a30*/  @!P4 FMUL R28, R28, 0.5 ;  /* 0x3f0000001c1cc820 */ /* 0x000fe20000400000 */
[----:B------:R-:W-:Y:S01]  /*5a40*/  FADD R141, R136, R141 ;  /* 0x0000008d888d7221 */ /* 0x000fe20000000000 */
[----:B---3--:R-:W-:Y:S01]  /*5a50*/  @!P5 FMUL R143, R143, R143 ;  /* 0x0000008f8f8fd220 */ /* 0x008fe20000400000 */
[----:B------:R-:W-:Y:S01]  /*5a60*/  FSETP.GEU.AND P5, PT, R49, -126, PT ;  /* 0xc2fc00003100780b */ /* 0x000fe20003fae000 */
[----:B------:R1:W2:Y:S01]  /*5a70*/  MUFU.EX2 R24, R28 ;  /* 0x0000001c00187308 */ /* 0x0002a20000000800 */
[----:B------:R-:W-:Y:S02]  /*5a80*/  FADD R142, R141, R142 ;  /* 0x0000008e8d8e7221 */ /* 0x000fe40000000000 */
[----:B------:R-:W-:Y:S01]  /*5a90*/  F2FP.BF16.F32.PACK_AB R35, R144, R143 ;  /* 0x0000008f9023723e */ /* 0x000fe200000010ff */
[----:B------:R-:W-:Y:S01]  /*5aa0*/  @!P6 FMUL R48, R48, 0.5 ;  /* 0x3f0000003030e820 */ /* 0x000fe20000400000 */
[----:B------:R-:W-:-:S03]  /*5ab0*/  FADD R143, R142, R143 ;  /* 0x0000008f8e8f7221 */ /* 0x000fc60000000000 */
[----:B------:R-:W3:Y:S01]  /*5ac0*/  MUFU.EX2 R145, R48 ;  /* 0x0000003000917308 */ /* 0x000ee20000000800 */
[----:B-1----:R-:W-:Y:S01]  /*5ad0*/  F2FP.BF16.F32.PACK_AB R28, R128, R125 ;  /* 0x0000007d801c723e */ /* 0x002fe200000010ff */
[----:B------:R-:W-:Y:S01]  /*5ae0*/  FADD R125, R124, R125 ;  /* 0x0000007d7c7d7221 */ /* 0x000fe20000000000 */
[----:B------:R-:W-:Y:S01]  /*5af0*/  FADD R143, R143, R144 ;  /* 0x000000908f8f7221 */ /* 0x000fe20000000000 */
[----:B------:R-:W-:Y:S01]  /*5b00*/  @!P5 FMUL R49, R49, 0.5 ;  /* 0x3f0000003131d820 */ /* 0x000fe20000400000 */
[----:B------:R-:W-:Y:S01]  /*5b10*/  WARPGROUP.ARRIVE ;  /* 0x00000000000079c5 */ /* 0x000fe20000000000 */
[----:B------:R-:W-:Y:S02]  /*5b20*/  FADD R128, R125, R128 ;  /* 0x000000807d807221 */ /* 0x000fe40000000000 */
[----:B------:R-:W1:Y:S01]  /*5b30*/  MUFU.EX2 R52, R49 ;  /* 0x0000003100347308 */ /* 0x000e620000000800 */
[----:B--2---:R-:W-:Y:S01]  /*5b40*/  @!P4 FMUL R24, R24, R24 ;  /* 0x000000181818c220 */ /* 0x004fe20000400000 */
[----:B------:R-:W-:Y:S01]  /*5b50*/  FSETP.GEU.AND P4, PT, R51, -126, PT ;  /* 0xc2fc00003300780b */ /* 0x000fe20003f8e000 */
[----:B------:R-:W-:Y:S01]  /*5b60*/  HGMMA.64x64x16.F32.BF16 R88, R28, gdesc[UR8].tnspB, R88, gsb0 ;  /* 0x40e000081c587df0 */ /* 0x000fe20008001858 */
[----:B------:R-:W-:Y:S01]  /*5b70*/  UMOV UR10, UR8 ;  /* 0x00000008000a7c82 */ /* 0x000fe20008000000 */
[----:B------:R-:W-:Y:S01]  /*5b80*/  UMOV UR11, 0x40000040 ;  /* 0x40000040000b7882 */ /* 0x000fe20000000000 */
[----:B------:R-:W-:Y:S01]  /*5b90*/  UIADD3 UR8, UR6, 0x180, URZ ;  /* 0x0000018006087890 */ /* 0x000fe2000fffe03f */
[----:B------:R-:W-:Y:S01]  /*5ba0*/  FADD R129, R128, R129 ;  /* 0x0000008180817221 */ /* 0x000fe20000000000 */
[----:B---3--:R-:W-:Y:S01]  /*5bb0*/  @!P6 FMUL R145, R145, R145 ;  /* 0x000000919191e220 */ /* 0x008fe20000400000 */
[----:B------:R-:W-:-:S02]  /*5bc0*/  FSETP.GEU.AND P6, PT, R53, -126, PT ;  /* 0xc2fc00003500780b */ /* 0x000fc40003fce000 */
[----:B------:R-:W-:-:S04]  /*5bd0*/  FADD R132, R129, R132 ;  /* 0x0000008481847221 */ /* 0x000fc80000000000 */
[----:B------:R-:W-:Y:S01]  /*5be0*/  @!P4 FMUL R51, R51, 0.5 ;  /* 0x3f0000003333c820 */ /* 0x000fe20000400000 */
[----:B------:R-:W-:Y:S01]  /*5bf0*/  FADD R137, R132, R137 ;  /* 0x0000008984897221 */ /* 0x000fe20000000000 */
[----:B-1----:R-:W-:Y:S01]  /*5c00*/  @!P5 FMUL R52, R52, R52 ;  /* 0x000000343434d220 */ /* 0x002fe20000400000 */
[----:B------:R-:W-:Y:S01]  /*5c10*/  FSETP.GEU.AND P5, PT, R50, -126, PT ;  /* 0xc2fc00003200780b */ /* 0x000fe20003fae000 */
[----:B------:R-:W1:Y:S01]  /*5c20*/  MUFU.EX2 R27, R51 ;  /* 0x00000033001b7308 */ /* 0x000e620000000800 */
[----:B------:R-:W-:Y:S02]  /*5c30*/  FADD R138, R137, R138 ;  /* 0x0000008a898a7221 */ /* 0x000fe40000000000 */
[----:B------:R-:W-:Y:S01]  /*5c40*/  F2FP.BF16.F32.PACK_AB R36, R52, R145 ;  /* 0x000000913424723e */ /* 0x000fe200000010ff */
[----:B------:R-:W-:Y:S01]  /*5c50*/  @!P6 FMUL R53, R53, 0.5 ;  /* 0x3f0000003535e820 */ /* 0x000fe20000400000 */
[----:B------:R-:W-:-:S03]  /*5c60*/  FADD R139, R138, R139 ;  /* 0x0000008b8a8b7221 */ /* 0x000fc60000000000 */
[----:B------:R-:W2:Y:S01]  /*5c70*/  MUFU.EX2 R25, R53 ;  /* 0x0000003500197308 */ /* 0x000ea20000000800 */
[----:B------:R-:W-:-:S03]  /*5c80*/  FADD R140, R139, R140 ;  /* 0x0000008c8b8c7221 */ /* 0x000fc60000000000 */
[----:B------:R-:W-:Y:S01]  /*5c90*/  @!P5 FMUL R50, R50, 0.5 ;  /* 0x3f0000003232d820 */ /* 0x000fe20000400000 */
[----:B------:R-:W-:-:S03]  /*5ca0*/  FADD R145, R140, R145 ;  /* 0x000000918c917221 */ /* 0x000fc60000000000 */
[----:B------:R-:W3:Y:S01]  /*5cb0*/  MUFU.EX2 R26, R50 ;  /* 0x00000032001a7308 */ /* 0x000ee20000000800 */
[----:B-1----:R-:W-:Y:S01]  /*5cc0*/  @!P4 FMUL R27, R27, R27 ;  /* 0x0000001b1b1bc220 */ /* 0x002fe20000400000 */
[----:B------:R-:W-:Y:S01]  /*5cd0*/  FSETP.GEU.AND P4, PT, R56, -126, PT ;  /* 0xc2fc00003800780b */ /* 0x000fe20003f8e000 */
[----:B------:R-:W-:Y:S01]  /*5ce0*/  FADD R145, R145, R52 ;  /* 0x0000003491917221 */ /* 0x000fe20000000000 */
[----:B--2---:R-:W-:Y:S01]  /*5cf0*/  @!P6 FMUL R25, R25, R25 ;  /* 0x000000191919e220 */ /* 0x004fe20000400000 */
[----:B------:R-:W-:-:S04]  /*5d00*/  FSETP.GEU.AND P6, PT, R54, -126, PT ;  /* 0xc2fc00003600780b */ /* 0x000fc80003fce000 */
[----:B------:R-:W-:-:S06]  /*5d10*/  F2FP.BF16.F32.PACK_AB R38, R25, R24 ;  /* 0x000000181926723e */ /* 0x000fcc00000010ff */
[----:B------:R-:W-:Y:S01]  /*5d20*/  @!P4 FMUL R56, R56, 0.5 ;  /* 0x3f0000003838c820 */ /* 0x000fe20000400000 */
[----:B------:R-:W-:Y:S01]  /*5d30*/  FADD R24, R145, R24 ;  /* 0x0000001891187221 */ /* 0x000fe20000000000 */
[----:B---3--:R-:W-:Y:S01]  /*5d40*/  @!P5 FMUL R26, R26, R26 ;  /* 0x0000001a1a1ad220 */ /* 0x008fe20000400000 */
[----:B------:R-:W-:Y:S02]  /*5d50*/  FSETP.GEU.AND P5, PT, R55, -126, PT ;  /* 0xc2fc00003700780b */ /* 0x000fe40003fae000 */
[----:B------:R-:W-:Y:S02]  /*5d60*/  FADD R25, R24, R25 ;  /* 0x0000001918197221 */ /* 0x000fe40000000000 */
[----:B------:R-:W-:Y:S01]  /*5d70*/  F2FP.BF16.F32.PACK_AB R37, R27, R26 ;  /* 0x0000001a1b25723e */ /* 0x000fe200000010ff */
[----:B------:R-:W-:Y:S01]  /*5d80*/  @!P6 FMUL R54, R54, 0.5 ;  /* 0x3f0000003636e820 */ /* 0x000fe20000400000 */
[----:B------:R-:W-:-:S03]  /*5d90*/  FADD R26, R143, R26 ;  /* 0x0000001a8f1a7221 */ /* 0x000fc60000000000 */
[----:B------:R-:W1:Y:S01]  /*5da0*/  MUFU.EX2 R53, R54 ;  /* 0x0000003600357308 */ /* 0x000e620000000800 */
[----:B------:R-:W-:-:S03]  /*5db0*/  FADD R26, R26, R27 ;  /* 0x0000001b1a1a7221 */ /* 0x000fc60000000000 */
[----:B------:R-:W-:-:S04]  /*5dc0*/  @!P5 FMUL R55, R55, 0.5 ;  /* 0x3f0000003737d820 */ /* 0x000fc80000400000 */
[----:B------:R2:W3:Y:S01]  /*5dd0*/  MUFU.EX2 R54, R55 ;  /* 0x0000003700367308 */ /* 0x0004e20000000800 */
[----:B-1----:R-:W-:Y:S01]  /*5de0*/  @!P6 FMUL R53, R53, R53 ;  /* 0x000000353535e220 */ /* 0x002fe20000400000 */
[----:B------:R-:W-:Y:S01]  /*5df0*/  FSETP.GEU.AND P6, PT, R57, -126, PT ;  /* 0xc2fc00003900780b */ /* 0x000fe20003fce000 */
[----:B------:R-:W-:Y:S02]  /*5e00*/  WARPGROUP.DEPBAR.LE gsb0, 0x0 ;  /* 0x00008000000079c5 */ /* 0x000fe40000010000 */
[----:B------:R-:W-:-:S03]  /*5e10*/  WARPGROUP.ARRIVE ;  /* 0x00000000000079c5 */ /* 0x000fc60000000000 */
[----:B------:R1:W4:Y:S01]  /*5e20*/  MUFU.EX2 R30, R56 ;  /* 0x00000038001e7308 */ /* 0x0003220000000800 */
[----:B------:R-:W-:Y:S01]  /*5e30*/  FFMA R29, R61, UR7, -R21 ;  /* 0x000000073d1d7c23 */ /* 0x000fe20008000815 */
[----:B--2---:R-:W-:Y:S01]  /*5e40*/  FFMA R55, R58, UR7, -R23 ;  /* 0x000000073a377c23 */ /* 0x004fe20008000817 */
[----:B---3--:R-:W-:Y:S01]  /*5e50*/  @!P5 FMUL R54, R54, R54 ;  /* 0x000000363636d220 */ /* 0x008fe20000400000 */
[----:B------:R-:W-:Y:S01]  /*5e60*/  FSETP.GEU.AND P5, PT, R60, -126, PT ;  /* 0xc2fc00003c00780b */ /* 0x000fe20003fae000 */
[----:B------:R-:W-:Y:S01]  /*5e70*/  HGMMA.64x64x16.F32.BF16 R88, R32, gdesc[UR8].tnspB, R88, gsb0 ;  /* 0x40e0000820587df0 */ /* 0x000fe20008001858 */
[----:B------:R-:W-:Y:S01]  /*5e80*/  UMOV UR10, UR8 ;  /* 0x00000008000a7c82 */ /* 0x000fe20008000000 */
[----:B------:R-:W-:Y:S01]  /*5e90*/  UMOV UR11, 0x40000040 ;  /* 0x40000040000b7882 */ /* 0x000fe20000000000 */
[----:B------:R-:W-:Y:S01]  /*5ea0*/  F2FP.BF16.F32.PACK_AB R39, R54, R53 ;  /* 0x000000353627723e */ /* 0x000fe200000010ff */
[----:B------:R-:W-:Y:S01]  /*5eb0*/  @!P6 FMUL R57, R57, 0.5 ;  /* 0x3f0000003939e820 */ /* 0x000fe20000400000 */
[----:B-1----:R-:W-:Y:S01]  /*5ec0*/  FFMA R56, R65, UR7, -R21 ;  /* 0x0000000741387c23 */ /* 0x002fe20008000815 */
[----:B------:R-:W-:Y:S01]  /*5ed0*/  UIADD3 UR8, UR6, 0x200, URZ ;  /* 0x0000020006087890 */ /* 0x000fe2000fffe03f */
[----:B------:R-:W-:Y:S01]  /*5ee0*/  FFMA R58, R71, UR7, -R23 ;  /* 0x00000007473a7c23 */ /* 0x000fe20008000817 */
[----:B------:R1:W2:Y:S01]  /*5ef0*/  MUFU.EX2 R31, R57 ;  /* 0x00000039001f7308 */ /* 0x0002a20000000800 */
[----:B------:R-:W-:Y:S01]  /*5f00*/  FADD R53, R26, R53 ;  /* 0x000000351a357221 */ /* 0x000fe20000000000 */
[----:B----4-:R-:W-:Y:S01]  /*5f10*/  @!P4 FMUL R30, R30, R30 ;  /* 0x0000001e1e1ec220 */ /* 0x010fe20000400000 */
[----:B------:R-:W-:Y:S01]  /*5f20*/  FSETP.GEU.AND P4, PT, R29, -126, PT ;  /* 0xc2fc00001d00780b */ /* 0x000fe20003f8e000 */
[----:B------:R-:W-:Y:S01]  /*5f30*/  @!P5 FMUL R60, R60, 0.5 ;  /* 0x3f0000003c3cd820 */ /* 0x000fe20000400000 */
[----:B------:R-:W-:Y:S01]  /*5f40*/  FADD R54, R53, R54 ;  /* 0x0000003635367221 */ /* 0x000fe20000000000 */
[----:B-1----:R-:W-:-:S02]  /*5f50*/  FFMA R57, R68, UR7, -R21 ;  /* 0x0000000744397c23 */ /* 0x002fc40008000815 */
[----:B------:R1:W3:Y:S01]  /*5f60*/  MUFU.EX2 R28, R60 ;  /* 0x0000003c001c7308 */ /* 0x0002e20000000800 */
[----:B--2---:R-:W-:-:S07]  /*5f70*/  @!P6 FMUL R31, R31, R31 ;  /* 0x0000001f1f1fe220 */ /* 0x004fce0000400000 */
[----:B------:R-:W-:Y:S01]  /*5f80*/  @!P4 FMUL R29, R29, 0.5 ;  /* 0x3f0000001d1dc820 */ /* 0x000fe20000400000 */
[----:B------:R-:W-:Y:S01]  /*5f90*/  FSETP.GEU.AND P6, PT, R55, -126, PT ;  /* 0xc2fc00003700780b */ /* 0x000fe20003fce000 */
[----:B-1----:R-:W-:Y:S01]  /*5fa0*/  FFMA R60, R75, UR7, -R23 ;  /* 0x000000074b3c7c23 */ /* 0x002fe20008000817 */
[----:B------:R-:W-:Y:S01]  /*5fb0*/  F2FP.BF16.F32.PACK_AB R40, R31, R30 ;  /* 0x0000001e1f28723e */ /* 0x000fe200000010ff */
[----:B------:R-:W-:Y:S02]  /*5fc0*/  FADD R30, R25, R30 ;  /* 0x0000001e191e7221 */ /* 0x000fe40000000000 */
[----:B------:R-:W1:Y:S01]  /*5fd0*/  MUFU.EX2 R29, R29 ;  /* 0x0000001d001d7308 */ /* 0x000e620000000800 */
[----:B---3--:R-:W-:Y:S01]  /*5fe0*/  @!P5 FMUL R28, R28, R28 ;  /* 0x0000001c1c1cd220 */ /* 0x008fe20000400000 */
[----:B------:R-:W-:Y:S01]  /*5ff0*/  FSETP.GEU.AND P5, PT, R59, -126, PT ;  /* 0xc2fc00003b00780b */ /* 0x000fe20003fae000 */
[----:B------:R-:W-:-:S05]  /*6000*/  FADD R31, R30, R31 ;  /* 0x0000001f1e1f7221 */ /* 0x000fca0000000000 */
[----:B------:R-:W-:-:S06]  /*6010*/  @!P6 FMUL R55, R55, 0.5 ;  /* 0x3f0000003737e820 */ /* 0x000fcc0000400000 */
[----:B------:R-:W2:Y:S01]  /*6020*/  MUFU.EX2 R55, R55 ;  /* 0x0000003700377308 */ /* 0x000ea20000000800 */
[----:B-1----:R-:W-:Y:S01]  /*6030*/  @!P4 FMUL R29, R29, R29 ;  /* 0x0000001d1d1dc220 */ /* 0x002fe20000400000 */
[----:B------:R-:W-:Y:S01]  /*6040*/  FSETP.GEU.AND P4, PT, R62, -126, PT ;  /* 0xc2fc00003e00780b */ /* 0x000fe20003f8e000 */
[----:B------:R-:W-:-:S03]  /*6050*/  @!P5 FMUL R59, R59, 0.5 ;  /* 0x3f0000003b3bd820 */ /* 0x000fc60000400000 */
[----:B------:R-:W-:Y:S01]  /*6060*/  F2FP.BF16.F32.PACK_AB R42, R29, R28 ;  /* 0x0000001c1d2a723e */ /* 0x000fe200000010ff */
[----:B------:R-:W-:-:S04]  /*6070*/  FADD R28, R31, R28 ;  /* 0x0000001c1f1c7221 */ /* 0x000fc80000000000 */
[----:B------:R-:W-:-:S04]  /*6080*/  FADD R28, R28, R29 ;  /* 0x0000001d1c1c7221 */ /* 0x000fc80000000000 */
[----:B------:R-:W-:Y:S01]  /*6090*/  @!P4 FMUL R62, R62, 0.5 ;  /* 0x3f0000003e3ec820 */ /* 0x000fe20000400000 */
[----:B--2---:R-:W-:Y:S01]  /*60a0*/  @!P6 FMUL R55, R55, R55 ;  /* 0x000000373737e220 */ /* 0x004fe20000400000 */
[C---:B------:R-:W-:Y:S01]  /*60b0*/  FSETP.GEU.AND P6, PT, R63.reuse, -126, PT ;  /* 0xc2fc00003f00780b */ /* 0x040fe20003fce000 */
[----:B------:R-:W-:Y:S02]  /*60c0*/  WARPGROUP.DEPBAR.LE gsb0, 0x0 ;  /* 0x00008000000079c5 */ /* 0x000fe40000010000 */
[----:B------:R-:W-:Y:S01]  /*60d0*/  WARPGROUP.ARRIVE ;  /* 0x00000000000079c5 */ /* 0x000fe20000000000 */
[----:B------:R1:W2:Y:S09]  /*60e0*/  MUFU.EX2 R32, R59 ;  /* 0x0000003b00207308 */ /* 0x0002b20000000800 */
[----:B------:R-:W-:Y:S01]  /*60f0*/  @!P6 FMUL R63, R63, 0.5 ;  /* 0x3f0000003f3fe820 */ /* 0x000fe20000400000 */
[----:B------:R-:W-:Y:S01]  /*6100*/  HGMMA.64x64x16.F32.BF16 R88, R36, gdesc[UR8].tnspB, R88, gsb0 ;  /* 0x40e0000824587df0 */ /* 0x000fe20008001858 */
[----:B------:R-:W-:Y:S01]  /*6110*/  UMOV UR10, UR8 ;  /* 0x00000008000a7c82 */ /* 0x000fe20008000000 */
[----:B------:R-:W-:Y:S01]  /*6120*/  UMOV UR11, 0x40000040 ;  /* 0x40000040000b7882 */ /* 0x000fe20000000000 */
[----:B------:R-:W3:Y:S01]  /*6130*/  MUFU.EX2 R33, R62 ;  /* 0x0000003e00217308 */ /* 0x000ee20000000800 */
[----:B------:R-:W-:Y:S01]  /*6140*/  UIADD3 UR8, UR6, 0x280, URZ ;  /* 0x0000028006087890 */ /* 0x000fe2000fffe03f */
[----:B-1----:R-:W-:-:S06]  /*6150*/  FFMA R59, R74, UR7, -R23 ;  /* 0x000000074a3b7c23 */ /* 0x002fcc0008000817 */
[----:B------:R-:W1:Y:S01]  /*6160*/  MUFU.EX2 R34, R63 ;  /* 0x0000003f00227308 */ /* 0x000e620000000800 */
[----:B--2---:R-:W-:Y:S01]  /*6170*/  @!P5 FMUL R32, R32, R32 ;  /* 0x000000202020d220 */ /* 0x004fe20000400000 */
[----:B------:R-:W-:-:S04]  /*6180*/  FSETP.GEU.AND P5, PT, R64, -126, PT ;  /* 0xc2fc00004000780b */ /* 0x000fc80003fae000 */
[----:B------:R-:W-:Y:S01]  /*6190*/  F2FP.BF16.F32.PACK_AB R41, R32, R55 ;  /* 0x000000372029723e */ /* 0x000fe200000010ff */
[----:B---3--:R-:W-:Y:S01]  /*61a0*/  @!P4 FMUL R33, R33, R33 ;  /* 0x000000212121c220 */ /* 0x008fe20000400000 */
[----:B------:R-:W-:-:S07]  /*61b0*/  FSETP.GEU.AND P4, PT, R56, -126, PT ;  /* 0xc2fc00003800780b */ /* 0x000fce0003f8e000 */
[----:B------:R-:W-:Y:S01]  /*61c0*/  @!P5 FMUL R64, R64, 0.5 ;  /* 0x3f0000004040d820 */ /* 0x000fe20000400000 */
[----:B-1----:R-:W-:Y:S01]  /*61d0*/  @!P6 FMUL R34, R34, R34 ;  /* 0x000000222222e220 */ /* 0x002fe20000400000 */
[----:B------:R-:W-:Y:S02]  /*61e0*/  FSETP.GEU.AND P6, PT, R57, -126, PT ;  /* 0xc2fc00003900780b */ /* 0x000fe40003fce000 */
[----:B------:R-:W1:Y:S02]  /*61f0*/  MUFU.EX2 R35, R64 ;  /* 0x0000004000237308 */ /* 0x000e640000000800 */
[----:B------:R-:W-:Y:S01]  /*6200*/  F2FP.BF16.F32.PACK_AB R43, R34, R33 ;  /* 0x00000021222b723e */ /* 0x000fe200000010ff */
[----:B------:R-:W-:-:S06]  /*6210*/  @!P4 FMUL R56, R56, 0.5 ;  /* 0x3f0000003838c820 */ /* 0x000fcc0000400000 */
[----:B------:R-:W2:Y:S02]  /*6220*/  MUFU.EX2 R56, R56 ;  /* 0x0000003800387308 */ /* 0x000ea40000000800 */
[----:B------:R-:W-:Y:S01]  /*6230*/  @!P6 FMUL R57, R57, 0.5 ;  /* 0x3f0000003939e820 */ /* 0x000fe20000400000 */
[----:B-1----:R-:W-:Y:S01]  /*6240*/  @!P5 FMUL R35, R35, R35 ;  /* 0x000000232323d220 */ /* 0x002fe20000400000 */
[----:B------:R-:W-:-:S04]  /*6250*/  FSETP.GEU.AND P5, PT, R69, -126, PT ;  /* 0xc2fc00004500780b */ /* 0x000fc80003fae000 */
[----:B------:R-:W1:Y:S01]  /*6260*/  MUFU.EX2 R57, R57 ;  /* 0x0000003900397308 */ /* 0x000e620000000800 */
[----:B--2---:R-:W-:Y:S01]  /*6270*/  @!P4 FMUL R56, R56, R56 ;  /* 0x000000383838c220 */ /* 0x004fe20000400000 */
[----:B------:R-:W-:-:S07]  /*6280*/  FSETP.GEU.AND P4, PT, R66, -126, PT ;  /* 0xc2fc00004200780b */ /* 0x000fce0003f8e000 */
[----:B------:R-:W-:Y:S01]  /*6290*/  @!P5 FMUL R69, R69, 0.5 ;  /* 0x3f0000004545d820 */ /* 0x000fe20000400000 */
[----:B------:R-:W-:Y:S01]  /*62a0*/  F2FP.BF16.F32.PACK_AB R48, R56, R35 ;  /* 0x000000233830723e */ /* 0x000fe200000010ff */
[----:B------:R-:W-:Y:S01]  /*62b0*/  FADD R35, R28, R35 ;  /* 0x000000231c237221 */ /* 0x000fe20000000000 */
[----:B-1----:R-:W-:Y:S01]  /*62c0*/  @!P6 FMUL R57, R57, R57 ;  /* 0x000000393939e220 */ /* 0x002fe20000400000 */
[----:B------:R-:W-:Y:S02]  /*62d0*/  FSETP.GEU.AND P6, PT, R67, -126, PT ;  /* 0xc2fc00004300780b */ /* 0x000fe40003fce000 */
[----:B------:R-:W-:Y:S01]  /*62e0*/  FADD R56, R35, R56 ;  /* 0x0000003823387221 */ /* 0x000fe20000000000 */
[----:B------:R-:W-:Y:S01]  /*62f0*/  @!P4 FMUL R66, R66, 0.5 ;  /* 0x3f0000004242c820 */ /* 0x000fe20000400000 */
[----:B------:R-:W-:Y:S02]  /*6300*/  WARPGROUP.DEPBAR.LE gsb0, 0x0 ;  /* 0x00008000000079c5 */ /* 0x000fe40000010000 */
[----:B------:R-:W-:Y:S01]  /*6310*/  WARPGROUP.ARRIVE ;  /* 0x00000000000079c5 */ /* 0x000fe20000000000 */
[----:B------:R-:W1:Y:S01]  /*6320*/  MUFU.EX2 R38, R69 ;  /* 0x0000004500267308 */ /* 0x000e620000000800 */
[----:B------:R-:W-:-:S05]  /*6330*/  FFMA R39, R70, UR7, -R23 ;  /* 0x0000000746277c23 */ /* 0x000fca0008000817 */
[----:B------:R-:W-:Y:S01]  /*6340*/  @!P6 FMUL R67, R67, 0.5 ;  /* 0x3f0000004343e820 */ /* 0x000fe20000400000 */
[----:B------:R-:W-:Y:S01]  /*6350*/  FFMA R23, R86, UR7, -R23 ;  /* 0x0000000756177c23 */ /* 0x000fe20008000817 */
[----:B------:R-:W-:Y:S01]  /*6360*/  HGMMA.64x64x16.F32.BF16 R88, R40, gdesc[UR8].tnspB, R88, gsb0 ;  /* 0x40e0000828587df0 */ /* 0x000fe20008001858 */
[----:B------:R-:W-:Y:S01]  /*6370*/  UMOV UR10, UR8 ;  /* 0x00000008000a7c82 */ /* 0x000fe20008000000 */
[----:B------:R-:W-:Y:S01]  /*6380*/  UMOV UR11, 0x40000040 ;  /* 0x40000040000b7882 */ /* 0x000fe20000000000 */
[----:B------:R-:W2:Y:S01]  /*6390*/  MUFU.EX2 R36, R66 ;  /* 0x0000004200247308 */ /* 0x000ea20000000800 */
[----:B------:R-:W-:Y:S02]  /*63a0*/  UIADD3 UR8, UR6, 0x300, URZ ;  /* 0x0000030006087890 */ /* 0x000fe4000fffe03f */
[----:B------:R-:W-:-:S05]  /*63b0*/  UIADD3 UR6, UR6, 0x380, URZ ;  /* 0x0000038006067890 */ /* 0x000fca000fffe03f */
[----:B------:R-:W3:Y:S01]  /*63c0*/  MUFU.EX2 R37, R67 ;  /* 0x0000004300257308 */ /* 0x000ee20000000800 */
[----:B-1----:R-:W-:Y:S01]  /*63d0*/  @!P5 FMUL R38, R38, R38 ;  /* 0x000000262626d220 */ /* 0x002fe20000400000 */
[----:B------:R-:W-:-:S04]  /*63e0*/  FSETP.GEU.AND P5, PT, R39, -126, PT ;  /* 0xc2fc00002700780b */ /* 0x000fc80003fae000 */
[----:B------:R-:W-:Y:S01]  /*63f0*/  F2FP.BF16.F32.PACK_AB R50, R38, R57 ;  /* 0x000000392632723e */ /* 0x000fe200000010ff */
[----:B------:R-:W-:Y:S01]  /*6400*/  FADD R57, R56, R57 ;  /* 0x0000003938397221 */ /* 0x000fe20000000000 */
[----:B--2---:R-:W-:Y:S01]  /*6410*/  @!P4 FMUL R36, R36, R36 ;  /* 0x000000242424c220 */ /* 0x004fe20000400000 */
[----:B------:R-:W-:Y:S02]  /*6420*/  FSETP.GEU.AND P4, PT, R58, -126, PT ;  /* 0xc2fc00003a00780b */ /* 0x000fe40003f8e000 */
[----:B------:R-:W-:-:S04]  /*6430*/  FADD R57, R57, R38 ;  /* 0x0000002639397221 */ /* 0x000fc80000000000 */
[----:B------:R-:W-:Y:S01]  /*6440*/  @!P5 FMUL R39, R39, 0.5 ;  /* 0x3f0000002727d820 */ /* 0x000fe20000400000 */
[----:B---3--:R-:W-:Y:S01]  /*6450*/  @!P6 FMUL R37, R37, R37 ;  /* 0x000000252525e220 */ /* 0x008fe20000400000 */
[----:B------:R-:W-:-:S04]  /*6460*/  FSETP.GEU.AND P6, PT, R72, -126, PT ;  /* 0xc2fc00004800780b */ /* 0x000fc80003fce000 */
[----:B------:R-:W1:Y:S01]  /*6470*/  MUFU.EX2 R39, R39 ;  /* 0x0000002700277308 */ /* 0x000e620000000800 */
[----:B------:R-:W-:Y:S01]  /*6480*/  F2FP.BF16.F32.PACK_AB R49, R37, R36 ;  /* 0x000000242531723e */ /* 0x000fe200000010ff */
[----:B------:R-:W-:-:S06]  /*6490*/  @!P4 FMUL R58, R58, 0.5 ;  /* 0x3f0000003a3ac820 */ /* 0x000fcc0000400000 */
[----:B------:R-:W2:Y:S01]  /*64a0*/  MUFU.EX2 R58, R58 ;  /* 0x0000003a003a7308 */ /* 0x000ea20000000800 */
[----:B------:R-:W-:Y:S01]  /*64b0*/  @!P6 FMUL R72, R72, 0.5 ;  /* 0x3f0000004848e820 */ /* 0x000fe20000400000 */
[----:B-1----:R-:W-:Y:S01]  /*64c0*/  @!P5 FMUL R39, R39, R39 ;  /* 0x000000272727d220 */ /* 0x002fe20000400000 */
[----:B------:R-:W-:Y:S01]  /*64d0*/  FSETP.GEU.AND P5, PT, R73, -126, PT ;  /* 0xc2fc00004900780b */ /* 0x000fe20003fae000 */
[----:B--2---:R-:W-:Y:S01]  /*64e0*/  @!P4 FMUL R58, R58, R58 ;  /* 0x0000003a3a3ac220 */ /* 0x004fe20000400000 */
[----:B------:R-:W-:-:S04]  /*64f0*/  FSETP.GEU.AND P4, PT, R76, -126, PT ;  /* 0xc2fc00004c00780b */ /* 0x000fc80003f8e000 */
[----:B------:R-:W-:-:S07]  /*6500*/  F2FP.BF16.F32.PACK_AB R51, R58, R39 ;  /* 0x000000273a33723e */ /* 0x000fce00000010ff */
[----:B------:R-:W-:Y:S02]  /*6510*/  @!P5 FMUL R73, R73, 0.5 ;  /* 0x3f0000004949d820 */ /* 0x000fe40000400000 */
[----:B------:R-:W-:Y:S01]  /*6520*/  @!P4 FMUL R76, R76, 0.5 ;  /* 0x3f0000004c4cc820 */ /* 0x000fe20000400000 */
[----:B------:R-:W-:Y:S02]  /*6530*/  WARPGROUP.DEPBAR.LE gsb0, 0x0 ;  /* 0x00008000000079c5 */ /* 0x000fe40000010000 */
[----:B------:R-:W-:Y:S01]  /*6540*/  WARPGROUP.ARRIVE ;  /* 0x00000000000079c5 */ /* 0x000fe20000000000 */
[----:B------:R-:W1:Y:S05]  /*6550*/  MUFU.EX2 R43, R73 ;  /* 0x00000049002b7308 */ /* 0x000e6a0000000800 */
[----:B------:R-:W-:Y:S01]  /*6560*/  HGMMA.64x64x16.F32.BF16 R88, R48, gdesc[UR8].tnspB, R88, gsb0 ;  /* 0x40e0000830587df0 */ /* 0x000fe20008001858 */
[----:B------:R-:W-:Y:S01]  /*6570*/  UMOV UR10, UR8 ;  /* 0x00000008000a7c82 */ /* 0x000fe20008000000 */
[----:B------:R-:W-:Y:S01]  /*6580*/  UMOV UR11, 0x40000040 ;  /* 0x40000040000b7882 */ /* 0x000fe20000000000 */
[----:B------:R-:W2:Y:S08]  /*6590*/  MUFU.EX2 R40, R72 ;  /* 0x0000004800287308 */ /* 0x000eb00000000800 */
        /* <DEDUP_REMOVED lines=9> */
[----:B------:R-:W-:Y:S02]  /*6630*/  FSETP.GEU.AND P4, PT, R60, -126, PT ;  /* 0xc2fc00003c00780b */ /* 0x000fe40003f8e000 */
[----:B------:R-:W-:Y:S01]  /*6640*/  FADD R40, R40, R43 ;  /* 0x0000002b28287221 */ /* 0x000fe20000000000 */
[----:B------:R-:W1:Y:S01]  /*6650*/  MUFU.EX2 R59, R59 ;  /* 0x0000003b003b7308 */ /* 0x000e620000000800 */
[----:B------:R-:W-:-:S07]  /*6660*/  @!P6 FMUL R77, R77, 0.5 ;  /* 0x3f0000004d4de820 */ /* 0x000fce0000400000 */
[----:B------:R-:W2:Y:S02]  /*6670*/  MUFU.EX2 R42, R77 ;  /* 0x0000004d002a7308 */ /* 0x000ea40000000800 */
[----:B------:R-:W-:-:S06]  /*6680*/  @!P4 FMUL R60, R60, 0.5 ;  /* 0x3f0000003c3cc820 */ /* 0x000fcc0000400000 */
        /* <DEDUP_REMOVED lines=8> */
[----:B---3--:R-:W-:-:S03]  /*6710*/  @!P4 FMUL R60, R60, R60 ;  /* 0x0000003c3c3cc220 */ /* 0x008fc60000400000 */
[----:B------:R-:W-:Y:S02]  /*6720*/  FADD R41, R41, R42 ;  /* 0x0000002a29297221 */ /* 0x000fe40000000000 */
[----:B------:R-:W-:Y:S01]  /*6730*/  F2FP.BF16.F32.PACK_AB R45, R60, R59 ;  /* 0x0000003b3c2d723e */ /* 0x000fe200000010ff */
[----:B------:R-:W-:Y:S01]  /*6740*/  @!P6 FMUL R78, R78, 0.5 ;  /* 0x3f0000004e4ee820 */ /* 0x000fe20000400000 */
[----:B------:R-:W-:-:S03]  /*6750*/  WARPGROUP.DEPBAR.LE gsb0, 0x0 ;  /* 0x00008000000079c5 */ /* 0x000fc60000010000 */
[----:B------:R-:W1:Y:S01]  /*6760*/  MUFU.EX2 R48, R78 ;  /* 0x0000004e00307308 */ /* 0x000e620000000800 */
[--C-:B------:R-:W-:Y:S01]  /*6770*/  FFMA R50, R80, UR7, -R21.reuse ;  /* 0x0000000750327c23 */ /* 0x100fe20008000815 */
[----:B------:R-:W-:Y:S01]  /*6780*/  FFMA R21, R84, UR7, -R21 ;  /* 0x0000000754157c23 */ /* 0x000fe20008000815 */
[----:B------:R-:W-:-:S03]  /*6790*/  UMOV UR7, 0x40000040 ;  /* 0x4000004000077882 */ /* 0x000fc60000000000 */
[----:B------:R-:W-:Y:S02]  /*67a0*/  FSETP.GEU.AND P4, PT, R50, -126, PT ;  /* 0xc2fc00003200780b */ /* 0x000fe40003f8e000 */
[----:B------:R-:W2:Y:S01]  /*67b0*/  MUFU.EX2 R49, R79 ;  /* 0x0000004f00317308 */ /* 0x000ea20000000800 */
[----:B-1----:R-:W-:Y:S01]  /*67c0*/  @!P6 FMUL R48, R48, R48 ;  /* 0x000000303030e220 */ /* 0x002fe20000400000 */
[----:B------:R-:W-:-:S09]  /*67d0*/  FSETP.GEU.AND P6, PT, R81, -126, PT ;  /* 0xc2fc00005100780b */ /* 0x000fd20003fce000 */
[----:B------:R-:W-:Y:S01]  /*67e0*/  @!P4 FMUL R50, R50, 0.5 ;  /* 0x3f0000003232c820 */ /* 0x000fe20000400000 */
[----:B--2---:R-:W-:-:S05]  /*67f0*/  @!P5 FMUL R49, R49, R49 ;  /* 0x000000313131d220 */ /* 0x004fca0000400000 */
[----:B------:R-:W1:Y:S01]  /*6800*/  MUFU.EX2 R50, R50 ;  /* 0x0000003200327308 */ /* 0x000e620000000800 */
[----:B------:R-:W-:Y:S02]  /*6810*/  FSETP.GEU.AND P5, PT, R85, -126, PT ;  /* 0xc2fc00005500780b */ /* 0x000fe40003fae000 */
[----:B------:R-:W-:Y:S01]  /*6820*/  F2FP.BF16.F32.PACK_AB R47, R49, R48 ;  /* 0x00000030312f723e */ /* 0x000fe200000010ff */
[----:B------:R-:W-:-:S03]  /*6830*/  @!P6 FMUL R81, R81, 0.5 ;  /* 0x3f0000005151e820 */ /* 0x000fc60000400000 */
[----:B------:R-:W-:Y:S01]  /*6840*/  WARPGROUP.ARRIVE ;  /* 0x00000000000079c5 */ /* 0x000fe20000000000 */
[----:B------:R-:W2:Y:S05]  /*6850*/  MUFU.EX2 R13, R81 ;  /* 0x00000051000d7308 */ /* 0x000eaa0000000800 */
[----:B------:R-:W-:Y:S01]  /*6860*/  HGMMA.64x64x16.F32.BF16 R88, R44, gdesc[UR8].tnspB, R88, gsb0 ;  /* 0x40e000082c587df0 */ /* 0x000fe20008001858 */
[----:B------:R-:W-:Y:S01]  /*6870*/  @!P5 FMUL R85, R85, 0.5 ;  /* 0x3f0000005555d820 */ /* 0x000fe20000400000 */
[----:B-1----:R-:W-:Y:S01]  /*6880*/  @!P4 FMUL R50, R50, R50 ;  /* 0x000000323232c220 */ /* 0x002fe20000400000 */
[----:B------:R-:W-:Y:S02]  /*6890*/  FSETP.GEU.AND P4, PT, R21, -126, PT ;  /* 0xc2fc00001500780b */ /* 0x000fe40003f8e000 */
[----:B------:R-:W1:Y:S01]  /*68a0*/  MUFU.EX2 R15, R85 ;  /* 0x00000055000f7308 */ /* 0x000e620000000800 */
[----:B--2---:R-:W-:Y:S01]  /*68b0*/  @!P6 FMUL R13, R13, R13 ;  /* 0x0000000d0d0de220 */ /* 0x004fe20000400000 */
[----:B------:R-:W-:-:S09]  /*68c0*/  FSETP.GEU.AND P6, PT, R82, -126, PT ;  /* 0xc2fc00005200780b */ /* 0x000fd20003fce000 */
[----:B------:R-:W-:Y:S01]  /*68d0*/  @!P4 FMUL R21, R21, 0.5 ;  /* 0x3f0000001515c820 */ /* 0x000fe20000400000 */
[----:B------:R-:W-:Y:S01]  /*68e0*/  F2FP.BF16.F32.PACK_AB R52, R13, R50 ;  /* 0x000000320d34723e */ /* 0x000fe200000010ff */
[----:B------:R-:W-:Y:S02]  /*68f0*/  FADD R50, R41, R50 ;  /* 0x0000003229327221 */ /* 0x000fe40000000000 */
[----:B------:R2:W3:Y:S01]  /*6900*/  MUFU.EX2 R22, R21 ;  /* 0x0000001500167308 */ /* 0x0004e20000000800 */
[----:B-1----:R-:W-:Y:S01]  /*6910*/  @!P5 FMUL R15, R15, R15 ;  /* 0x0000000f0f0fd220 */ /* 0x002fe20000400000 */
[----:B------:R-:W-:Y:S01]  /*6920*/  FSETP.GEU.AND P5, PT, R83, -126, PT ;  /* 0xc2fc00005300780b */ /* 0x000fe20003fae000 */
[----:B------:R-:W-:Y:S01]  /*6930*/  FADD R13, R50, R13 ;  /* 0x0000000d320d7221 */ /* 0x000fe20000000000 */
[----:B------:R-:W-:Y:S01]  /*6940*/  @!P6 FMUL R82, R82, 0.5 ;  /* 0x3f0000005252e820 */ /* 0x000fe20000400000 */
[----:B--2---:R-:W-:-:S04]  /*6950*/  FADD R21, R54, R55 ;  /* 0x0000003736157221 */ /* 0x004fc80000000000 */
[----:B------:R-:W-:Y:S01]  /*6960*/  FADD R32, R21, R32 ;  /* 0x0000002015207221 */ /* 0x000fe20000000000 */
[----:B------:R-:W-:-:S05]  /*6970*/  IMAD R21, R7, 0x8, R14 ;  /* 0x0000000807157824 */ /* 0x000fca00078e020e */
[----:B------:R-:W-:Y:S01]  /*6980*/  @!P5 FMUL R83, R83, 0.5 ;  /* 0x3f0000005353d820 */ /* 0x000fe20000400000 */
[----:B------:R-:W-:Y:S02]  /*6990*/  VIADD R7, R7, 0x1 ;  /* 0x0000000107077836 */ /* 0x000fe40000000000 */
[----:B---3--:R-:W-:Y:S01]  /*69a0*/  @!P4 FMUL R22, R22, R22 ;  /* 0x000000161616c220 */ /* 0x008fe20000400000 */
[----:B------:R-:W-:Y:S01]  /*69b0*/  FSETP.GEU.AND P4, PT, R87, -126, PT ;  /* 0xc2fc00005700780b */ /* 0x000fe20003f8e000 */
[----:B------:R-:W-:Y:S01]  /*69c0*/  FADD R33, R32, R33 ;  /* 0x0000002120217221 */ /* 0x000fe20000000000 */
[----:B------:R-:W-:Y:S01]  /*69d0*/  PRMT R21, RZ, 0x654, R21 ;  /* 0x00000654ff157816 */ /* 0x000fe20000000015 */
[----:B------:R-:W1:Y:S01]  /*69e0*/  MUFU.EX2 R83, R83 ;  /* 0x0000005300537308 */ /* 0x000e620000000800 */
[----:B------:R-:W-:Y:S01]  /*69f0*/  F2FP.BF16.F32.PACK_AB R54, R15, R22 ;  /* 0x000000160f36723e */ /* 0x000fe200000010ff */
[----:B------:R-:W-:Y:S01]  /*6a00*/  FADD R33, R33, R34 ;  /* 0x0000002221217221 */ /* 0x000fe20000000000 */
[----:B------:R-:W-:Y:S01]  /*6a10*/  FADD R22, R13, R22 ;  /* 0x000000160d167221 */ /* 0x000fe20000000000 */
[----:B------:R-:W-:-:S02]  /*6a20*/  ISETP.NE.AND P3, PT, R7, 0x4, PT ;  /* 0x000000040700780c */ /* 0x000fc40003f65270 */
[----:B------:R-:W-:Y:S01]  /*6a30*/  FADD R36, R33, R36 ;  /* 0x0000002421247221 */ /* 0x000fe20000000000 */
[----:B------:R-:W-:Y:S01]  /*6a40*/  FADD R15, R22, R15 ;  /* 0x0000000f160f7221 */ /* 0x000fe20000000000 */
[----:B------:R-:W-:Y:S02]  /*6a50*/  SEL R7, R7, RZ, P3 ;  /* 0x000000ff07077207 */ /* 0x000fe40001800000 */
[----:B------:R-:W-:Y:S01]  /*6a60*/  @!P4 FMUL R87, R87, 0.5 ;  /* 0x3f0000005757c820 */ /* 0x000fe20000400000 */
[----:B------:R-:W-:-:S04]  /*6a70*/  FADD R36, R36, R37 ;  /* 0x0000002524247221 */ /* 0x000fc80000000000 */
[----:B------:R-:W-:Y:S01]  /*6a80*/  FADD R39, R36, R39 ;  /* 0x0000002724277221 */ /* 0x000fe20000000000 */
[----:B------:R-:W2:Y:S01]  /*6a90*/  MUFU.EX2 R87, R87 ;  /* 0x0000005700577308 */ /* 0x000ea20000000800 */
[----:B-1----:R-:W-:Y:S02]  /*6aa0*/  @!P5 FMUL R83, R83, R83 ;  /* 0x000000535353d220 */ /* 0x002fe40000400000 */
[----:B------:R-:W-:-:S04]  /*6ab0*/  FADD R58, R39, R58 ;  /* 0x0000003a273a7221 */ /* 0x000fc80000000000 */
[----:B------:R-:W-:-:S04]  /*6ac0*/  FADD R59, R58, R59 ;  /* 0x0000003b3a3b7221 */ /* 0x000fc80000000000 */
[----:B------:R-:W-:-:S04]  /*6ad0*/  FADD R59, R59, R60 ;  /* 0x0000003c3b3b7221 */ /* 0x000fc80000000000 */
[----:B------:R-:W-:Y:S01]  /*6ae0*/  FADD R48, R59, R48 ;  /* 0x000000303b307221 */ /* 0x000fe20000000000 */
[----:B--2---:R-:W-:Y:S01]  /*6af0*/  @!P4 FMUL R87, R87, R87 ;  /* 0x000000575757c220 */ /* 0x004fe20000400000 */
[C---:B------:R-:W-:Y:S02]  /*6b00*/  ISETP.NE.AND P4, PT, R17.reuse, 0x4, PT ;  /* 0x000000041100780c */ /* 0x040fe40003f85270 */
[----:B------:R-:W-:Y:S01]  /*6b10*/  FADD R48, R48, R49 ;  /* 0x0000003130307221 */ /* 0x000fe20000000000 */
[----:B------:R-:W-:Y:S02]  /*6b20*/  WARPGROUP.DEPBAR.LE gsb0, 0x0 ;  /* 0x00008000000079c5 */ /* 0x000fe40000010000 */
[----:B------:R-:W1:Y:S01]  /*6b30*/  MUFU.EX2 R45, R82 ;  /* 0x00000052002d7308 */ /* 0x000e620000000800 */
[----:B------:R-:W-:Y:S02]  /*6b40*/  SEL R13, RZ, 0x1, P4 ;  /* 0x00000001ff0d7807 */ /* 0x000fe40002000000 */
[----:B------:R-:W-:-:S02]  /*6b50*/  SEL R17, R17, RZ, P4 ;  /* 0x000000ff11117207 */ /* 0x000fc40002000000 */
[----:B------:R-:W-:Y:S01]  /*6b60*/  LOP3.LUT R4, R4, R13, RZ, 0x3c, !PT ;  /* 0x0000000d04047212 */ /* 0x000fe200078e3cff */
[----:B-1----:R-:W-:Y:S01]  /*6b70*/  @!P6 FMUL R45, R45, R45 ;  /* 0x0000002d2d2de220 */ /* 0x002fe20000400000 */
[----:B------:R-:W-:-:S03]  /*6b80*/  FSETP.GEU.AND P6, PT, R23, -126, PT ;  /* 0xc2fc00001700780b */ /* 0x000fc60003fce000 */
[----:B------:R-:W-:Y:S01]  /*6b90*/  FADD R48, R48, R45 ;  /* 0x0000002d30307221 */ /* 0x000fe20000000000 */
[----:B------:R-:W-:-:S03]  /*6ba0*/  F2FP.BF16.F32.PACK_AB R53, R83, R45 ;  /* 0x0000002d5335723e */ /* 0x000fc600000010ff */
[----:B------:R-:W-:-:S06]  /*6bb0*/  FADD R48, R48, R83 ;  /* 0x0000005330307221 */ /* 0x000fcc0000000000 */
[----:B------:R-:W-:-:S06]  /*6bc0*/  @!P6 FMUL R23, R23, 0.5 ;  /* 0x3f0000001717e820 */ /* 0x000fcc0000400000 */
[----:B------:R-:W1:Y:S02]  /*6bd0*/  MUFU.EX2 R23, R23 ;  /* 0x0000001700177308 */ /* 0x000e640000000800 */
[----:B-1----:R-:W-:-:S04]  /*6be0*/  @!P6 FMUL R23, R23, R23 ;  /* 0x000000171717e220 */ /* 0x002fc80000400000 */
[----:B------:R-:W-:Y:S01]  /*6bf0*/  FADD R48, R48, R23 ;  /* 0x0000001730307221 */ /* 0x000fe20000000000 */
[----:B------:R-:W-:-:S03]  /*6c00*/  F2FP.BF16.F32.PACK_AB R55, R87, R23 ;  /* 0x000000175737723e */ /* 0x000fc600000010ff */
[----:B------:R-:W-:Y:S01]  /*6c10*/  FADD R13, R48, R87 ;  /* 0x00000057300d7221 */ /* 0x000fe20000000000 */
[----:B------:R-:W-:-:S06]  /*6c20*/  WARPGROUP.ARRIVE ;  /* 0x00000000000079c5 */ /* 0x000fcc0000000000 */
[----:B------:R-:W-:Y:S03]  /*6c30*/  HGMMA.64x64x16.F32.BF16 R88, R52, gdesc[UR4].tnspB, R88, gsb0 ;  /* 0x40e0000434587df0 */ /* 0x000fe60008001858 */
[----:B------:R-:W-:Y:S02]  /*6c40*/  WARPGROUP.DEPBAR.LE gsb0, 0x0 ;  /* 0x00008000000079c5 */ /* 0x000fe40000010000 */
[----:B------:R1:W-:Y:S01]  /*6c50*/  SYNCS.ARRIVE.TRANS64.RED.A1T0 RZ, [R21+URZ], RZ ;  /* 0x000000ff15ff79a7 */ /* 0x0003e2000810043f */
[----:B------:R-:W-:Y:S05]  /*6c60*/  @P2 BRA `(.L_x_31) ;  /* 0x0000000000a02947 */ /* 0x000fea0003800000 */
[----:B------:R-:W-:Y:S01]  /*6c70*/  ISETP.LT.OR P2, PT, R8, 0x1, !P0 ;  /* 0x000000010800780c */ /* 0x000fe20004741670 */
[----:B------:R-:W-:-:S12]  /*6c80*/  BSSY B0, `(.L_x_32) ;  /* 0x0000025000007945 */ /* 0x000fd80003800000 */
[----:B------:R-:W-:Y:S05]  /*6c90*/  @P2 BRA `(.L_x_33) ;  /* 0x00000000008c2947 */ /* 0x000fea0003800000 */
[----:B------:R-:W-:Y:S01]  /*6ca0*/  ISETP.NE.AND P3, PT, R0, RZ, PT ;  /* 0x000000ff0000720c */ /* 0x000fe20003f65270 */
[----:B-1----:R-:W-:Y:S01]  /*6cb0*/  IMAD R21, R5, 0x8, R2 ;  /* 0x0000000805157824 */ /* 0x002fe200078e0202 */
[----:B------:R-:W-:-:S11]  /*6cc0*/  SHF.L.U32 R22, R6, 0x1f, RZ ;  /* 0x0000001f06167819 */ /* 0x000fd600000006ff */
.L_x_34:
        /* <DEDUP_REMOVED lines=10> */
.L_x_35:
        /* <DEDUP_REMOVED lines=10> */
[----:B------:R-:W-:Y:S01]  /*6e10*/  UMOV UR12, UR36 ;  /* 0x00000024000c7c82 */ /* 0x000fe20008000000 */
[----:B------:R-:W-:Y:S01]  /*6e20*/  UMOV UR13, UR37 ;  /* 0x00000025000d7c82 */ /* 0x000fe20008000000 */
[----:B------:R-:W-:-:S02]  /*6e30*/  ISETP.NE.AND P2, PT, R5, 0x4, PT ;  /* 0x000000040500780c */ /* 0x000fc40003f45270 */
[----:B------:R-:W-:Y:S01]  /*6e40*/  USHF.L.U32 UR11, UR11, 0x7, URZ ;  /* 0x000000070b0b7899 */ /* 0x000fe2000800063f */
[----:B------:R-:W-:Y:S01]  /*6e50*/  IADD3 R9, R9, 0x1, RZ ;  /* 0x0000000109097810 */ /* 0x000fe20007ffe0ff */
[----:B------:R-:W-:Y:S01]  /*6e60*/  UIADD3 UR9, UR9, 0x12000, URZ ;  /* 0x0001200009097890 */ /* 0x000fe2000fffe03f */
[----:B------:R-:W-:Y:S01]  /*6e70*/  SEL R21, RZ, 0x1, P2 ;  /* 0x00000001ff157807 */ /* 0x000fe20001000000 */
[----:B------:R-:W-:Y:S01]  /*6e80*/  UIADD3 UR8, UR8, 0x2000, URZ ;  /* 0x0000200008087890 */ /* 0x000fe2000fffe03f */
[----:B------:R-:W-:Y:S02]  /*6e90*/  SEL R5, R5, RZ, P2 ;  /* 0x000000ff05057207 */ /* 0x000fe40001000000 */
[----:B------:R-:W-:-:S06]  /*6ea0*/  LOP3.LUT R6, R6, R21, RZ, 0x3c, !PT ;  /* 0x0000001506067212 */ /* 0x000fcc00078e3cff */
[----:B------:R2:W-:Y:S02]  /*6eb0*/  UTMALDG.4D [UR8], [UR6], desc[UR18] ;  /* 0x00001208060075b4 */ /* 0x0005e40008019000 */
[----:B--2---:R-:W-:Y:S01]  /*6ec0*/  NOP ;  /* 0x0000000000007918 */ /* 0x004fe20000000000 */
.L_x_33:
[----:B------:R-:W-:Y:S05]  /*6ed0*/  BSYNC B0 ;  /* 0x0000000000007941 */ /* 0x000fea0003800000 */
.L_x_32:
[----:B------:R-:W-:-:S07]  /*6ee0*/  VIADD R8, R8, 0xffffffff ;  /* 0xffffffff08087836 */ /* 0x000fce0000000000 */
.L_x_31:
[----:B------:R-:W-:Y:S01]  /*6ef0*/  VIADD R12, R12, 0x80 ;  /* 0x000000800c0c7836 */ /* 0x000fe20000000000 */
[----:B------:R-:W-:Y:S01]  /*6f00*/  MOV R23, R18 ;  /* 0x0000001200177202 */ /* 0x000fe20000000f00 */
[----:B-1----:R-:W-:Y:S01]  /*6f10*/  IMAD.MOV.U32 R21, RZ, RZ, R19 ;  /* 0x000000ffff157224 */ /* 0x002fe200078e0013 */
[----:B------:R-:W-:Y:S06]  /*6f20*/  @P1 BRA `(.L_x_36) ;  /* 0xffffffd0009c1947 */ /* 0x000fec000383ffff */
.L_x_24:
[----:B------:R-:W-:-:S13]  /*6f30*/  ISETP.GE.AND P1, PT, R20, 0x1, PT ;  /* 0x000000011400780c */ /* 0x000fda0003f26270 */
[----:B------:R-:W-:Y:S05]  /*6f40*/  @!P1 BRA `(.L_x_37) ;  /* 0x00000038004c9947 */ /* 0x000fea0003800000 */
[----:B------:R-:W-:Y:S01]  /*6f50*/  IMAD.MOV.U32 R22, RZ, RZ, R18 ;  /* 0x000000ffff167224 */ /* 0x000fe200078e0012 */
[----:B-1----:R-:W-:Y:S02]  /*6f60*/  MOV R21, R19 ;  /* 0x0000001300157202 */ /* 0x002fe40000000f00 */
[----:B------:R-:W-:-:S07]  /*6f70*/  LOP3.LUT R120, R16, 0x1f, RZ, 0xc0, !PT ;  /* 0x0000001f10787812 */ /* 0x000fce00078ec0ff */
.L_x_51:
[----:B------:R-:W-:Y:S01]  /*6f80*/  IMAD R19, R17, 0x8, R2 ;  /* 0x0000000811137824 */ /* 0x000fe200078e0202 */
[----:B------:R-:W-:-:S07]  /*6f90*/  SHF.L.U32 R18, R4, 0x1f, RZ ;  /* 0x0000001f04127819 */ /* 0x000fce00000006ff */
.L_x_38:
[----:B-1----:R1:W2:Y:S02]  /*6fa0*/  SYNCS.PHASECHK.TRANS64.TRYWAIT P1, [R19+URZ+0x12000], R18 ;  /* 0x01200012130075a7 */ /* 0x0022a4000802017f */
[----:B--2---:R-:W-:Y:S05]  /*6fb0*/  @!P1 NANOSLEEP.SYNCS 0x989680 ;  /* 0x009896800000995d */ /* 0x004fea0003900000 */
[----:B------:R-:W2:Y:S02]  /*6fc0*/  @!P1 SYNCS.PHASECHK.TRANS64 P1, [R19+URZ+0x12000], R18 ;  /* 0x01200012130095a7 */ /* 0x000ea4000802007f */
[----:B--2---:R-:W-:Y:S05]  /*6fd0*/  @!P1 BRA `(.L_x_38) ;  /* 0xfffffffc00f09947 */ /* 0x004fea000383ffff */
[----:B------:R-:W-:Y:S05]  /*6fe0*/  WARPSYNC.ALL ;  /* 0x0000000000007948 */ /* 0x000fea0003800000 */
[----:B-1----:R-:W-:Y:S01]  /*6ff0*/  IMAD.MOV.U32 R19, RZ, RZ, 0x40000040 ;  /* 0x40000040ff137424 */ /* 0x002fe200078e00ff */
[----:B------:R-:W-:Y:S01]  /*7000*/  LEA R18, R17, UR28, 0xa ;  /* 0x0000001c11127c11 */ /* 0x000fe2000f8e50ff */
[----:B------:R-:W-:Y:S01]  /*7010*/  WARPGROUP.ARRIVE ;  /* 0x00000000000079c5 */ /* 0x000fe20000000000 */
[----:B------:R-:W-:Y:S01]  /*7020*/  IMAD.MOV.U32 R123, RZ, RZ, 0x40000040 ;  /* 0x40000040ff7b7424 */ /* 0x000fe200078e00ff */
[----:B------:R-:W-:Y:S02]  /*7030*/  ISETP.NE.AND P1, PT, R10, RZ, PT ;  /* 0x000000ff0a00720c */ /* 0x000fe40003f25270 */
[----:B------:R-:W-:-:S02]  /*7040*/  R2UR UR26, R18 ;  /* 0x00000000121a72ca */ /* 0x000fc400000e0000 */
[----:B------:R-:W-:Y:S01]  /*7050*/  R2UR UR27, R19 ;  /* 0x00000000131b72ca */ /* 0x000fe200000e0000 */
[----:B------:R-:W-:Y:S01]  /*7060*/  IMAD.MOV.U32 R19, RZ, RZ, 0x40000040 ;  /* 0x40000040ff137424 */ /* 0x000fe200078e00ff */
[----:B------:R-:W-:Y:S02]  /*7070*/  IADD3 R122, R18, 0x2, RZ ;  /* 0x00000002127a7810 */ /* 0x000fe40007ffe0ff */
[----:B------:R-:W-:Y:S02]  /*7080*/  R2UR UR7, R123 ;  /* 0x000000007b0772ca */ /* 0x000fe400000e0000 */
[----:B------:R-:W-:Y:S01]  /*7090*/  R2UR UR6, R122 ;  /* 0x000000007a0672ca */ /* 0x000fe200000e0000 */
[C---:B------:R-:W-:Y:S01]  /*70a0*/  VIADD R122, R18.reuse, 0x4 ;  /* 0x00000004127a7836 */ /* 0x040fe20000000000 */
[----:B------:R-:W-:Y:S01]  /*70b0*/  MOV R123, 0x40000040 ;  /* 0x40000040007b7802 */ /* 0x000fe20000000f00 */
[----:B------:R-:W-:Y:S01]  /*70c0*/  VIADD R18, R18, 0x6 ;  /* 0x0000000612127836 */ /* 0x000fe20000000000 */
[----:B------:R-:W-:-:S02]  /*70d0*/  R2UR UR23, R19 ;  /* 0x00000000131772ca */ /* 0x000fc400000e0000 */
[----:B------:R-:W-:Y:S01]  /*70e0*/  R2UR UR18, R122 ;  /* 0x000000007a1272ca */ /* 0x000fe200000e0000 */
[----:B------:R-:W-:Y:S01]  /*70f0*/  HGMMA.64x128x16.F32.BF16 R24, gdesc[UR24], RZ, !UPT, gsb0 ;  /* 0x01e00000181879f0 */ /* 0x000fe2000c0018ff */
[----:B------:R-:W-:Y:S02]  /*7100*/  R2UR UR19, R123 ;  /* 0x000000007b1372ca */ /* 0x000fe400000e0000 */
[----:B------:R-:W-:Y:S01]  /*7110*/  R2UR UR22, R18 ;  /* 0x00000000121672ca */ /* 0x000fe200000e0000 */
[----:B------:R-:W-:Y:S02]  /*7120*/  WARPGROUP.DEPBAR.LE gsb0, 0x0 ;  /* 0x00008000000079c5 */ /* 0x000fe40000010000 */
[----:B------:R-:W-:-:S06]  /*7130*/  WARPGROUP.ARRIVE ;  /* 0x00000000000079c5 */ /* 0x000fcc0000000000 */
        /* <DEDUP_REMOVED lines=9> */
[----:B------:R-:W-:Y:S01]  /*71d0*/  ISETP.LT.OR P2, PT, R8, 0x1, !P0 ;  /* 0x000000010800780c */ /* 0x000fe20004741670 */
[----:B------:R-:W-:-:S12]  /*71e0*/  BSSY B0, `(.L_x_40) ;  /* 0x0000025000007945 */ /* 0x000fd80003800000 */
[----:B------:R-:W-:Y:S05]  /*71f0*/  @P2 BRA `(.L_x_41) ;  /* 0x00000000008c2947 */ /* 0x000fea0003800000 */
[----:B------:R-:W-:Y:S02]  /*7200*/  ISETP.NE.AND P3, PT, R0, RZ, PT ;  /* 0x000000ff0000720c */ /* 0x000fe40003f65270 */
[----:B------:R-:W-:Y:S02]  /*7210*/  LEA R18, R5, R2, 0x3 ;  /* 0x0000000205127211 */ /* 0x000fe400078e18ff */
[----:B------:R-:W-:-:S09]  /*7220*/  SHF.L.U32 R19, R6, 0x1f, RZ ;  /* 0x0000001f06137819 */ /* 0x000fd200000006ff */
.L_x_42:
        /* <DEDUP_REMOVED lines=10> */
.L_x_43:
[----:B-12---:R-:W-:Y:S01]  /*72d0*/  IMAD R19, R5, 0x4000, R2 ;  /* 0x0000400005137824 */ /* 0x006fe200078e0202 */
[----:B------:R-:W-:Y:S01]  /*72e0*/  R2UR UR11, R9 ;  /* 0x00000000090b72ca */ /* 0x000fe200000e0000 */
[----:B------:R-:W-:Y:S01]  /*72f0*/  ULDC.64 UR6, c[0x0][0x198] ;  /* 0x0000660000067ab9 */ /* 0x000fe20000000a00 */
[----:B------:R-:W-:Y:S01]  /*7300*/  R2UR UR9, R18 ;  /* 0x00000000120972ca */ /* 0x000fe200000e0000 */
[----:B------:R-:W-:Y:S01]  /*7310*/  UIADD3 UR6, UP0, UR6, 0x1f0, URZ ;  /* 0x000001f006067890 */ /* 0x000fe2000ff1e03f */
[----:B------:R-:W-:Y:S01]  /*7320*/  R2UR UR8, R19 ;  /* 0x00000000130872ca */ /* 0x000fe200000e0000 */
[----:B------:R-:W-:Y:S01]  /*7330*/  UMOV UR18, 0x0 ;  /* 0x0000000000127882 */ /* 0x000fe20000000000 */
[----:B------:R-:W-:Y:S01]  /*7340*/  UMOV UR19, 0x10000000 ;  /* 0x1000000000137882 */ /* 0x000fe20000000000 */
[----:B------:R-:W-:Y:S01]  /*7350*/  UIADD3.X UR7, URZ, UR7, URZ, UP0, !UPT ;  /* 0x000000073f077290 */ /* 0x000fe200087fe43f */
[----:B------:R-:W-:Y:S01]  /*7360*/  IADD3 R5, R5, 0x1, RZ ;  /* 0x0000000105057810 */ /* 0x000fe20007ffe0ff */
[----:B------:R-:W-:Y:S01]  /*7370*/  UMOV UR10, URZ ;  /* 0x0000003f000a7c82 */ /* 0x000fe20008000000 */
[----:B------:R-:W-:Y:S01]  /*7380*/  UMOV UR12, UR36 ;  /* 0x00000024000c7c82 */ /* 0x000fe20008000000 */
[----:B------:R-:W-:Y:S01]  /*7390*/  UMOV UR13, UR37 ;  /* 0x00000025000d7c82 */ /* 0x000fe20008000000 */
[----:B------:R-:W-:Y:S01]  /*73a0*/  ISETP.NE.AND P2, PT, R5, 0x4, PT ;  /* 0x000000040500780c */ /* 0x000fe20003f45270 */
[----:B------:R-:W-:-:S02]  /*73b0*/  USHF.L.U32 UR11, UR11, 0x7, URZ ;  /* 0x000000070b0b7899 */ /* 0x000fc4000800063f */
[----:B------:R-:W-:Y:S01]  /*73c0*/  UIADD3 UR9, UR9, 0x12000, URZ ;  /* 0x0001200009097890 */ /* 0x000fe2000fffe03f */
[----:B------:R-:W-:Y:S01]  /*73d0*/  SEL R19, RZ, 0x1, P2 ;  /* 0x00000001ff137807 */ /* 0x000fe20001000000 */
[----:B------:R-:W-:Y:S01]  /*73e0*/  UIADD3 UR8, UR8, 0x2000, URZ ;  /* 0x0000200008087890 */ /* 0x000fe2000fffe03f */
[----:B------:R-:W-:Y:S02]  /*73f0*/  SEL R5, R5, RZ, P2 ;  /* 0x000000ff05057207 */ /* 0x000fe40001000000 */
[----:B------:R-:W-:-:S06]  /*7400*/  LOP3.LUT R6, R6, R19, RZ, 0x3c, !PT ;  /* 0x0000001306067212 */ /* 0x000fcc00078e3cff */
[----:B------:R1:W-:Y:S02]  /*7410*/  UTMALDG.4D [UR8], [UR6], desc[UR18] ;  /* 0x00001208060075b4 */ /* 0x0003e40008019000 */
[----:B-1----:R-:W-:Y:S01]  /*7420*/  NOP ;  /* 0x0000000000007918 */ /* 0x002fe20000000000 */
.L_x_41:
[----:B------:R-:W-:Y:S05]  /*7430*/  BSYNC B0 ;  /* 0x0000000000007941 */ /* 0x000fea0003800000 */
.L_x_40:
[----:B------:R-:W-:-:S07]  /*7440*/  VIADD R8, R8, 0xffffffff ;  /* 0xffffffff08087836 */ /* 0x000fce0000000000 */
.L_x_39:
[C---:B------:R-:W-:Y:S01]  /*7450*/  VIADD R18, R12.reuse, 0x1 ;  /* 0x000000010c127836 */ /* 0x040fe20000000000 */
[C---:B------:R-:W-:Y:S01]  /*7460*/  IADD3 R122, R12.reuse, 0x8, RZ ;  /* 0x000000080c7a7810 */ /* 0x040fe20007ffe0ff */
[----:B------:R-:W-:Y:S05]  /*7470*/  WARPSYNC.ALL ;  /* 0x0000000000007948 */ /* 0x000fea0003800000 */
[-C--:B------:R-:W-:Y:S01]  /*7480*/  ISETP.GE.AND P3, PT, R3, R18.reuse, PT ;  /* 0x000000120300720c */ /* 0x080fe20003f66270 */
[----:B------:R-:W-:Y:S01]  /*7490*/  ULDC UR6, c[0x0][0x604] ;  /* 0x0001810000067ab9 */ /* 0x000fe20000000800 */
[----:B------:R-:W-:Y:S01]  /*74a0*/  ISETP.GE.AND P4, PT, R11, R18, PT ;  /* 0x000000120b00720c */ /* 0x000fe20003f86270 */
[----:B------:R-:W-:Y:S01]  /*74b0*/  VIADD R18, R12, 0x9 ;  /* 0x000000090c127836 */ /* 0x000fe20000000000 */
[----:B------:R-:W-:Y:S01]  /*74c0*/  FSEL R25, R25, -INF , P3 ;  /* 0xff80000019197808 */ /* 0x000fe20001800000 */
[----:B------:R-:W-:Y:S01]  /*74d0*/  BSSY B0, `(.L_x_44) ;  /* 0x0000122000007945 */ /* 0x000fe20003800000 */
[----:B------:R-:W-:-:S02]  /*74e0*/  ISETP.GE.AND P2, PT, R3, R122, PT ;  /* 0x0000007a0300720c */ /* 0x000fc40003f46270 */
[----:B------:R-:W-:Y:S01]  /*74f0*/  ISETP.GE.AND P6, PT, R11, R122, PT ;  /* 0x0000007a0b00720c */ /* 0x000fe20003fc6270 */
[C---:B------:R-:W-:Y:S01]  /*7500*/  VIADD R122, R12.reuse, 0x10 ;  /* 0x000000100c7a7836 */ /* 0x040fe20000000000 */
[-C--:B------:R-:W-:Y:S02]  /*7510*/  ISETP.GE.AND P5, PT, R3, R18.reuse, PT ;  /* 0x000000120300720c */ /* 0x080fe40003fa6270 */
[----:B------:R-:W-:Y:S02]  /*7520*/  ISETP.GE.AND P3, PT, R11, R18, PT ;  /* 0x000000120b00720c */ /* 0x000fe40003f66270 */
[----:B------:R-:W-:Y:S02]  /*7530*/  IADD3 R18, R12, 0x11, RZ ;  /* 0x000000110c127810 */ /* 0x000fe40007ffe0ff */
[----:B------:R-:W-:Y:S02]  /*7540*/  FSEL R30, R30, -INF , P6 ;  /* 0xff8000001e1e7808 */ /* 0x000fe40003000000 */
[----:B------:R-:W-:-:S02]  /*7550*/  FSEL R29, R29, -INF , P5 ;  /* 0xff8000001d1d7808 */ /* 0x000fc40002800000 */
[----:B------:R-:W-:Y:S02]  /*7560*/  FSEL R27, R27, -INF , P4 ;  /* 0xff8000001b1b7808 */ /* 0x000fe40002000000 */
[----:B------:R-:W-:Y:S02]  /*7570*/  FSEL R28, R28, -INF , P2 ;  /* 0xff8000001c1c7808 */ /* 0x000fe40001000000 */
[-C--:B------:R-:W-:Y:S02]  /*7580*/  ISETP.GE.AND P6, PT, R3, R18.reuse, PT ;  /* 0x000000120300720c */ /* 0x080fe40003fc6270 */
[----:B------:R-:W-:Y:S01]  /*7590*/  ISETP.GE.AND P5, PT, R11, R18, PT ;  /* 0x000000120b00720c */ /* 0x000fe20003fa6270 */
[C---:B------:R-:W-:Y:S01]  /*75a0*/  VIADD R18, R12.reuse, 0x19 ;  /* 0x000000190c127836 */ /* 0x040fe20000000000 */
[-C--:B------:R-:W-:Y:S02]  /*75b0*/  ISETP.GE.AND P4, PT, R3, R122.reuse, PT ;  /* 0x0000007a0300720c */ /* 0x080fe40003f86270 */
[----:B------:R-:W-:Y:S01]  /*75c0*/  ISETP.GE.AND P2, PT, R11, R122, PT ;  /* 0x0000007a0b00720c */ /* 0x000fe20003f46270 */
[----:B------:R-:W-:Y:S01]  /*75d0*/  VIADD R122, R12, 0x18 ;  /* 0x000000180c7a7836 */ /* 0x000fe20000000000 */
[----:B------:R-:W-:-:S02]  /*75e0*/  FSEL R33, R33, -INF , P6 ;  /* 0xff80000021217808 */ /* 0x000fc40003000000 */
[----:B------:R-:W-:Y:S02]  /*75f0*/  FSEL R34, R34, -INF , P2 ;  /* 0xff80000022227808 */ /* 0x000fe40001000000 */
[----:B------:R-:W-:Y:S02]  /*7600*/  FSEL R31, R31, -INF , P3 ;  /* 0xff8000001f1f7808 */ /* 0x000fe40001800000 */
[----:B------:R-:W-:Y:S02]  /*7610*/  FSEL R32, R32, -INF , P4 ;  /* 0xff80000020207808 */ /* 0x000fe40002000000 */
[-C--:B------:R-:W-:Y:S02]  /*7620*/  ISETP.GE.AND P2, PT, R3, R18.reuse, PT ;  /* 0x000000120300720c */ /* 0x080fe40003f46270 */
[----:B------:R-:W-:Y:S01]  /*7630*/  ISETP.GE.AND P6, PT, R11, R18, PT ;  /* 0x000000120b00720c */ /* 0x000fe20003fc6270 */
[----:B------:R-:W-:Y:S01]  /*7640*/  VIADD R18, R12, 0x21 ;  /* 0x000000210c127836 */ /* 0x000fe20000000000 */
[----:B------:R-:W-:-:S02]  /*7650*/  ISETP.GE.AND P3, PT, R3, R122, PT ;  /* 0x0000007a0300720c */ /* 0x000fc40003f66270 */
[----:B------:R-:W-:Y:S02]  /*7660*/  ISETP.GE.AND P4, PT, R11, R122, PT ;  /* 0x0000007a0b00720c */ /* 0x000fe40003f86270 */
[----:B------:R-:W-:Y:S02]  /*7670*/  IADD3 R122, R12, 0x20, RZ ;  /* 0x000000200c7a7810 */ /* 0x000fe40007ffe0ff */
[----:B------:R-:W-:Y:S02]  /*7680*/  FSEL R35, R35, -INF , P5 ;  /* 0xff80000023237808 */ /* 0x000fe40002800000 */
[----:B------:R-:W-:Y:S02]  /*7690*/  FSEL R36, R36, -INF , P3 ;  /* 0xff80000024247808 */ /* 0x000fe40001800000 */
[----:B------:R-:W-:Y:S02]  /*76a0*/  FSEL R38, R38, -INF , P4 ;  /* 0xff80000026267808 */ /* 0x000fe40002000000 */
[----:B------:R-:W-:-:S02]  /*76b0*/  FSEL R37, R37, -INF , P2 ;  /* 0xff80000025257808 */ /* 0x000fc40001000000 */
[-C--:B------:R-:W-:Y:S02]  /*76c0*/  ISETP.GE.AND P5, PT, R3, R122.reuse, PT ;  /* 0x0000007a0300720c */ /* 0x080fe40003fa6270 */
[----:B------:R-:W-:Y:S01]  /*76d0*/  ISETP.GE.AND P3, PT, R11, R122, PT ;  /* 0x0000007a0b00720c */ /* 0x000fe20003f66270 */
[C---:B------:R-:W-:Y:S01]  /*76e0*/  VIADD R122, R12.reuse, 0x28 ;  /* 0x000000280c7a7836 */ /* 0x040fe20000000000 */
[-C--:B------:R-:W-:Y:S02]  /*76f0*/  ISETP.GE.AND P4, PT, R3, R18.reuse, PT ;  /* 0x000000120300720c */ /* 0x080fe40003f86270 */
[----:B------:R-:W-:Y:S02]  /*7700*/  ISETP.GE.AND P2, PT, R11, R18, PT ;  /* 0x000000120b00720c */ /* 0x000fe40003f46270 */
[----:B------:R-:W-:Y:S02]  /*7710*/  IADD3 R18, R12, 0x29, RZ ;  /* 0x000000290c127810 */ /* 0x000fe40007ffe0ff */
        /* <DEDUP_REMOVED lines=8> */
[----:B------:R-:W-:Y:S01]  /*77a0*/  ISETP.GE.AND P5, PT, R11, R122, PT ;  /* 0x0000007a0b00720c */ /* 0x000fe20003fa6270 */
[----:B------:R-:W-:Y:S01]  /*77b0*/  VIADD R122, R12, 0x30 ;  /* 0x000000300c7a7836 */ /* 0x000fe20000000000 */
[----:B------:R-:W-:Y:S02]  /*77c0*/  FSEL R45, R45, -INF , P3 ;  /* 0xff8000002d2d7808 */ /* 0x000fe40001800000 */
[----:B------:R-:W-:Y:S02]  /*77d0*/  FSEL R46, R46, -INF , P5 ;  /* 0xff8000002e2e7808 */ /* 0x000fe40002800000 */
[----:B------:R-:W-:Y:S02]  /*77e0*/  FSEL R43, R43, -INF , P2 ;  /* 0xff8000002b2b7808 */ /* 0x000fe40001000000 */
[----:B------:R-:W-:Y:S02]  /*77f0*/  FSEL R44, R44, -INF , P6 ;  /* 0xff8000002c2c7808 */ /* 0x000fe40003000000 */
        /* <DEDUP_REMOVED lines=10> */
[----:B------:R-:W-:Y:S02]  /*78a0*/  ISETP.GE.AND P2, PT, R11, R122, PT ;  /* 0x0000007a0b00720c */ /* 0x000fe40003f46270 */
[-C--:B------:R-:W-:Y:S02]  /*78b0*/  ISETP.GE.AND P6, PT, R3, R18.reuse, PT ;  /* 0x000000120300720c */ /* 0x080fe40003fc6270 */
[----:B------:R-:W-:Y:S02]  /*78c0*/  ISETP.GE.AND P5, PT, R11, R18, PT ;  /* 0x000000120b00720c */ /* 0x000fe40003fa6270 */
[----:B------:R-:W-:Y:S01]  /*78d0*/  ISETP.GE.AND P4, PT, R3, R122, PT ;  /* 0x0000007a0300720c */ /* 0x000fe20003f86270 */
[C---:B------:R-:W-:Y:S01]  /*78e0*/  VIADD R122, R12.reuse, 0x40 ;  /* 0x000000400c7a7836 */ /* 0x040fe20000000000 */
[----:B------:R-:W-:-:S02]  /*78f0*/  IADD3 R18, R12, 0x41, RZ ;  /* 0x000000410c127810 */ /* 0x000fc40007ffe0ff */
[----:B------:R-:W-:Y:S02]  /*7900*/  FSEL R54, R54, -INF , P2 ;  /* 0xff80000036367808 */ /* 0x000fe40001000000 */
[----:B------:R-:W-:Y:S02]  /*7910*/  ISETP.GE.AND P2, PT, R3, R18, PT ;  /* 0x000000120300720c */ /* 0x000fe40003f46270 */
[----:B------:R-:W-:Y:S02]  /*7920*/  FSEL R52, R52, -INF , P4 ;  /* 0xff80000034347808 */ /* 0x000fe40002000000 */
[----:B------:R-:W-:Y:S02]  /*7930*/  ISETP.GE.AND P4, PT, R11, R122, PT ;  /* 0x0000007a0b00720c */ /* 0x000fe40003f86270 */
[----:B------:R-:W-:Y:S02]  /*7940*/  FSEL R57, R57, -INF , P2 ;  /* 0xff80000039397808 */ /* 0x000fe40001000000 */
[----:B------:R-:W-:-:S02]  /*7950*/  ISETP.GE.AND P2, PT, R11, R12, PT ;  /* 0x0000000c0b00720c */ /* 0x000fc40003f46270 */
[----:B------:R-:W-:Y:S02]  /*7960*/  FSEL R58, R58, -INF , P4 ;  /* 0xff8000003a3a7808 */ /* 0x000fe40002000000 */
[----:B------:R-:W-:Y:S02]  /*7970*/  ISETP.GE.AND P4, PT, R3, R12, PT ;  /* 0x0000000c0300720c */ /* 0x000fe40003f86270 */
[----:B------:R-:W-:Y:S02]  /*7980*/  FSEL R123, R26, -INF , P2 ;  /* 0xff8000001a7b7808 */ /* 0x000fe40001000000 */
[----:B------:R-:W-:Y:S02]  /*7990*/  FSEL R23, R24, -INF , P4 ;  /* 0xff80000018177808 */ /* 0x000fe40002000000 */
        /* <DEDUP_REMOVED lines=22> */
[----:B------:R-:W-:Y:S02]  /*7b00*/  FSEL R53, R53, -INF , P6 ;  /* 0xff80000035357808 */ /* 0x000fe40003000000 */
[----:B------:R-:W-:Y:S02]  /*7b10*/  FSEL R51, R51, -INF , P3 ;  /* 0xff80000033337808 */ /* 0x000fe40001800000 */
[----:B------:R-:W-:Y:S01]  /*7b20*/  ISETP.GE.AND P6, PT, R11, R18, PT ;  /* 0x000000120b00720c */ /* 0x000fe20003fc6270 */
[----:B------:R-:W-:Y:S01]  /*7b30*/  VIADD R18, R12, 0x49 ;  /* 0x000000490c127836 */ /* 0x000fe20000000000 */
[----:B------:R-:W-:-:S02]  /*7b40*/  FMNMX R121, R47, R26, !PT ;  /* 0x0000001a2f797209 */ /* 0x000fc40007800000 */
[----:B------:R-:W-:Y:S01]  /*7b50*/  ISETP.GE.AND P3, PT, R3, R122, PT ;  /* 0x0000007a0300720c */ /* 0x000fe20003f66270 */
[----:B------:R-:W-:Y:S01]  /*7b60*/  VIADD R122, R12, 0x48 ;  /* 0x000000480c7a7836 */ /* 0x000fe20000000000 */
[----:B------:R-:W-:Y:S02]  /*7b70*/  FMNMX R19, R45, R24, !PT ;  /* 0x000000182d137209 */ /* 0x000fe40007800000 */
[----:B------:R-:W-:Y:S02]  /*7b80*/  FMNMX R26, R50, R121, !PT ;  /* 0x00000079321a7209 */ /* 0x000fe40007800000 */
[----:B------:R-:W-:Y:S02]  /*7b90*/  FSEL R59, R59, -INF , P6 ;  /* 0xff8000003b3b7808 */ /* 0x000fe40003000000 */
[----:B------:R-:W-:Y:S02]  /*7ba0*/  FSEL R56, R56, -INF , P3 ;  /* 0xff80000038387808 */ /* 0x000fe40001800000 */
[----:B------:R-:W-:-:S02]  /*7bb0*/  ISETP.GE.AND P6, PT, R3, R18, PT ;  /* 0x000000120300720c */ /* 0x000fc40003fc6270 */
[----:B------:R-:W-:Y:S01]  /*7bc0*/  ISETP.GE.AND P4, PT, R11, R18, PT ;  /* 0x000000120b00720c */ /* 0x000fe20003f86270 */
[----:B------:R-:W-:Y:S01]  /*7bd0*/  VIADD R18, R12, 0x51 ;  /* 0x000000510c127836 */ /* 0x000fe20000000000 */
[----:B------:R-:W-:Y:S02]  /*7be0*/  FMNMX R24, R48, R19, !PT ;  /* 0x0000001330187209 */ /* 0x000fe40007800000 */
[----:B------:R-:W-:Y:S02]  /*7bf0*/  FSEL R55, R55, -INF , P5 ;  /* 0xff80000037377808 */ /* 0x000fe40002800000 */
[-C--:B------:R-:W-:Y:S02]  /*7c00*/  ISETP.GE.AND P3, PT, R11, R122.reuse, PT ;  /* 0x0000007a0b00720c */ /* 0x080fe40003f66270 */
[----:B------:R-:W-:Y:S02]  /*7c10*/  ISETP.GE.AND P5, PT, R3, R122, PT ;  /* 0x0000007a0300720c */ /* 0x000fe40003fa6270 */
[----:B------:R-:W-:-:S02]  /*7c20*/  FMNMX R121, R51, R26, !PT ;  /* 0x0000001a33797209 */ /* 0x000fc40007800000 */
[----:B------:R-:W-:Y:S02]  /*7c30*/  IADD3 R122, R12, 0x50, RZ ;  /* 0x000000500c7a7810 */ /* 0x000fe40007ffe0ff */
[----:B------:R-:W-:Y:S02]  /*7c40*/  FMNMX R19, R49, R24, !PT ;  /* 0x0000001831137209 */ /* 0x000fe40007800000 */
[----:B------:R-:W-:Y:S02]  /*7c50*/  FSEL R62, R62, -INF , P3 ;  /* 0xff8000003e3e7808 */ /* 0x000fe40001800000 */
[----:B------:R-:W-:Y:S02]  /*7c60*/  FSEL R61, R61, -INF , P6 ;  /* 0xff8000003d3d7808 */ /* 0x000fe40003000000 */
[----:B------:R-:W-:Y:S02]  /*7c70*/  FSEL R60, R60, -INF , P5 ;  /* 0xff8000003c3c7808 */ /* 0x000fe40002800000 */
[----:B------:R-:W-:-:S02]  /*7c80*/  ISETP.GE.AND P3, PT, R3, R18, PT ;  /* 0x000000120300720c */ /* 0x000fc40003f66270 */
[----:B------:R-:W-:Y:S01]  /*7c90*/  ISETP.GE.AND P6, PT, R11, R18, PT ;  /* 0x000000120b00720c */ /* 0x000fe20003fc6270 */
[----:B------:R-:W-:Y:S01]  /*7ca0*/  VIADD R18, R12, 0x58 ;  /* 0x000000580c127836 */ /* 0x000fe20000000000 */
[----:B------:R-:W-:Y:S02]  /*7cb0*/  FMNMX R26, R54, R121, !PT ;  /* 0x00000079361a7209 */ /* 0x000fe40007800000 */
[----:B------:R-:W-:Y:S02]  /*7cc0*/  ISETP.GE.AND P5, PT, R3, R122, PT ;  /* 0x0000007a0300720c */ /* 0x000fe40003fa6270 */
[----:B------:R-:W-:Y:S02]  /*7cd0*/  FMNMX R24, R52, R19, !PT ;  /* 0x0000001334187209 */ /* 0x000fe40007800000 */
[----:B------:R-:W-:Y:S02]  /*7ce0*/  FMNMX R121, R55, R26, !PT ;  /* 0x0000001a37797209 */ /* 0x000fe40007800000 */
[----:B------:R-:W-:-:S02]  /*7cf0*/  FSEL R63, R63, -INF , P4 ;  /* 0xff8000003f3f7808 */ /* 0x000fc40002000000 */
[----:B------:R-:W-:Y:S02]  /*7d00*/  FSEL R64, R64, -INF , P5 ;  /* 0xff80000040407808 */ /* 0x000fe40002800000 */
[----:B------:R-:W-:Y:S02]  /*7d10*/  ISETP.GE.AND P2, PT, R11, R122, PT ;  /* 0x0000007a0b00720c */ /* 0x000fe40003f46270 */
[-C--:B------:R-:W-:Y:S02]  /*7d20*/  ISETP.GE.AND P4, PT, R3, R18.reuse, PT ;  /* 0x000000120300720c */ /* 0x080fe40003f86270 */
[----:B------:R-:W-:Y:S02]  /*7d30*/  ISETP.GE.AND P5, PT, R11, R18, PT ;  /* 0x000000120b00720c */ /* 0x000fe40003fa6270 */
[----:B------:R-:W-:Y:S02]  /*7d40*/  FMNMX R19, R53, R24, !PT ;  /* 0x0000001835137209 */ /* 0x000fe40007800000 */
[----:B------:R-:W-:-:S02]  /*7d50*/  IADD3 R18, R12, 0x59, RZ ;  /* 0x000000590c127810 */ /* 0x000fc40007ffe0ff */
[----:B------:R-:W-:Y:S02]  /*7d60*/  FMNMX R26, R58, R121, !PT ;  /* 0x000000793a1a7209 */ /* 0x000fe40007800000 */
[----:B------:R-:W-:Y:S02]  /*7d70*/  FSEL R66, R66, -INF , P2 ;  /* 0xff80000042427808 */ /* 0x000fe40001000000 */
[----:B------:R-:W-:Y:S02]  /*7d80*/  FSEL R65, R65, -INF , P3 ;  /* 0xff80000041417808 */ /* 0x000fe40001800000 */
[----:B------:R-:W-:Y:S02]  /*7d90*/  FMNMX R24, R56, R19, !PT ;  /* 0x0000001338187209 */ /* 0x000fe40007800000 */
[-C--:B------:R-:W-:Y:S02]  /*7da0*/  ISETP.GE.AND P2, PT, R3, R18.reuse, PT ;  /* 0x000000120300720c */ /* 0x080fe40003f46270 */
[----:B------:R-:W-:Y:S01]  /*7db0*/  ISETP.GE.AND P3, PT, R11, R18, PT ;  /* 0x000000120b00720c */ /* 0x000fe20003f66270 */
[----:B------:R-:W-:Y:S01]  /*7dc0*/  VIADD R18, R12, 0x60 ;  /* 0x000000600c127836 */ /* 0x000fe20000000000 */
[----:B------:R-:W-:-:S02]  /*7dd0*/  FMNMX R121, R59, R26, !PT ;  /* 0x0000001a3b797209 */ /* 0x000fc40007800000 */
        /* <DEDUP_REMOVED lines=13> */
[----:B------:R-:W-:-:S02]  /*7eb0*/  ISETP.GE.AND P2, PT, R11, R18, PT ;  /* 0x000000120b00720c */ /* 0x000fc40003f46270 */
[----:B------:R-:W-:Y:S02]  /*7ec0*/  IADD3 R18, R12, 0x68, RZ ;  /* 0x000000680c127810 */ /* 0x000fe40007ffe0ff */
        /* <DEDUP_REMOVED lines=8> */
[----:B------:R-:W-:Y:S02]  /*7f50*/  FMNMX R19, R65, R24, !PT ;  /* 0x0000001841137209 */ /* 0x000fe40007800000 */
[----:B------:R-:W-:Y:S02]  /*7f60*/  FMNMX R26, R70, R121, !PT ;  /* 0x00000079461a7209 */ /* 0x000fe40007800000 */
[----:B------:R-:W-:Y:S02]  /*7f70*/  FSEL R74, R74, -INF , P4 ;  /* 0xff8000004a4a7808 */ /* 0x000fe40002000000 */
[----:B------:R-:W-:-:S02]  /*7f80*/  FSEL R73, R73, -INF , P5 ;  /* 0xff80000049497808 */ /* 0x000fc40002800000 */
[-C--:B------:R-:W-:Y:S02]  /*7f90*/  ISETP.GE.AND P4, PT, R3, R18.reuse, PT ;  /* 0x000000120300720c */ /* 0x080fe40003f86270 */
[----:B------:R-:W-:Y:S01]  /*7fa0*/  ISETP.GE.AND P5, PT, R11, R18, PT ;  /* 0x000000120b00720c */ /* 0x000fe20003fa6270 */
[----:B------:R-:W-:Y:S01]  /*7fb0*/  VIADD R18, R12, 0x70 ;  /* 0x000000700c127836 */ /* 0x000fe20000000000 */
[----:B------:R-:W-:Y:S02]  /*7fc0*/  FMNMX R24, R68, R19, !PT ;  /* 0x0000001344187209 */ /* 0x000fe40007800000 */
[----:B------:R-:W-:Y:S02]  /*7fd0*/  FMNMX R121, R71, R26, !PT ;  /* 0x0000001a47797209 */ /* 0x000fe40007800000 */
[----:B------:R-:W-:Y:S02]  /*7fe0*/  FMNMX R19, R69, R24, !PT ;  /* 0x0000001845137209 */ /* 0x000fe40007800000 */
[----:B------:R-:W-:-:S02]  /*7ff0*/  FSEL R75, R75, -INF , P2 ;  /* 0xff8000004b4b7808 */ /* 0x000fc40001000000 */
[----:B------:R-:W-:Y:S02]  /*8000*/  FSEL R76, R76, -INF , P3 ;  /* 0xff8000004c4c7808 */ /* 0x000fe40001800000 */
[-C--:B------:R-:W-:Y:S02]  /*8010*/  ISETP.GE.AND P2, PT, R3, R18.reuse, PT ;  /* 0x000000120300720c */ /* 0x080fe40003f46270 */
[----:B------:R-:W-:Y:S02]  /*8020*/  ISETP.GE.AND P3, PT, R11, R18, PT ;  /* 0x000000120b00720c */ /* 0x000fe40003f66270 */
[----:B------:R-:W-:Y:S02]  /*8030*/  FMNMX R26, R74, R121, !PT ;  /* 0x000000794a1a7209 */ /* 0x000fe40007800000 */
[----:B------:R-:W-:Y:S02]  /*8040*/  IADD3 R18, R12, 0x71, RZ ;  /* 0x000000710c127810 */ /* 0x000fe40007ffe0ff */
[----:B------:R-:W-:-:S02]  /*8050*/  FMNMX R24, R72, R19, !PT ;  /* 0x0000001348187209 */ /* 0x000fc40007800000 */
[----:B------:R-:W-:Y:S02]  /*8060*/  FSEL R78, R78, -INF , P6 ;  /* 0xff8000004e4e7808 */ /* 0x000fe40003000000 */
[----:B------:R-:W-:Y:S02]  /*8070*/  FSEL R77, R77, -INF , P4 ;  /* 0xff8000004d4d7808 */ /* 0x000fe40002000000 */
[----:B------:R-:W-:Y:S02]  /*8080*/  FMNMX R121, R75, R26, !PT ;  /* 0x0000001a4b797209 */ /* 0x000fe40007800000 */
[-C--:B------:R-:W-:Y:S02]  /*8090*/  ISETP.GE.AND P6, PT, R3, R18.reuse, PT ;  /* 0x000000120300720c */ /* 0x080fe40003fc6270 */
[----:B------:R-:W-:Y:S01]  /*80a0*/  ISETP.GE.AND P4, PT, R11, R18, PT ;  /* 0x000000120b00720c */ /* 0x000fe20003f86270 */
[----:B------:R-:W-:Y:S01]  /*80b0*/  VIADD R18, R12, 0x78 ;  /* 0x000000780c127836 */ /* 0x000fe20000000000 */
[----:B------:R-:W-:-:S02]  /*80c0*/  FMNMX R19, R73, R24, !PT ;  /* 0x0000001849137209 */ /* 0x000fc40007800000 */
[----:B------:R-:W-:Y:S02]  /*80d0*/  FSEL R79, R79, -INF , P5 ;  /* 0xff8000004f4f7808 */ /* 0x000fe40002800000 */
[----:B------:R-:W-:Y:S02]  /*80e0*/  FMNMX R26, R78, R121, !PT ;  /* 0x000000794e1a7209 */ /* 0x000fe40007800000 */
[----:B------:R-:W-:Y:S02]  /*80f0*/  FSEL R80, R80, -INF , P2 ;  /* 0xff80000050507808 */ /* 0x000fe40001000000 */
[----:B------:R-:W-:Y:S02]  /*8100*/  FMNMX R24, R76, R19, !PT ;  /* 0x000000134c187209 */ /* 0x000fe40007800000 */
[-C--:B------:R-:W-:Y:S02]  /*8110*/  ISETP.GE.AND P5, PT, R3, R18.reuse, PT ;  /* 0x000000120300720c */ /* 0x080fe40003fa6270 */
[----:B------:R-:W-:Y:S01]  /*8120*/  ISETP.GE.AND P2, PT, R11, R18, PT ;  /* 0x000000120b00720c */ /* 0x000fe20003f46270 */
[----:B------:R-:W-:Y:S01]  /*8130*/  VIADD R18, R12, 0x79 ;  /* 0x000000790c127836 */ /* 0x000fe20000000000 */
[----:B------:R-:W-:-:S02]  /*8140*/  FSEL R82, R82, -INF , P3 ;  /* 0xff80000052527808 */ /* 0x000fc40001800000 */
[----:B------:R-:W-:Y:S02]  /*8150*/  FMNMX R121, R79, R26, !PT ;  /* 0x0000001a4f797209 */ /* 0x000fe40007800000 */
[----:B------:R-:W-:Y:S02]  /*8160*/  FMNMX R19, R77, R24, !PT ;  /* 0x000000184d137209 */ /* 0x000fe40007800000 */
[----:B------:R-:W-:Y:S02]  /*8170*/  FSEL R81, R81, -INF , P6 ;  /* 0xff80000051517808 */ /* 0x000fe40003000000 */
[----:B------:R-:W-:Y:S02]  /*8180*/  FSEL R83, R83, -INF , P4 ;  /* 0xff80000053537808 */ /* 0x000fe40002000000 */
[----:B------:R-:W-:Y:S02]  /*8190*/  FMNMX R24, R82, R121, !PT ;  /* 0x0000007952187209 */ /* 0x000fe40007800000 */
[----:B------:R-:W-:-:S02]  /*81a0*/  ISETP.GE.AND P3, PT, R3, R18, PT ;  /* 0x000000120300720c */ /* 0x000fc40003f66270 */
[----:B------:R-:W-:Y:S02]  /*81b0*/  ISETP.GE.AND P6, PT, R11, R18, PT ;  /* 0x000000120b00720c */ /* 0x000fe40003fc6270 */
[----:B------:R-:W-:Y:S02]  /*81c0*/  FMNMX R18, R80, R19, !PT ;  /* 0x0000001350127209 */ /* 0x000fe40007800000 */
[----:B------:R-:W-:Y:S02]  /*81d0*/  FSEL R86, R86, -INF , P2 ;  /* 0xff80000056567808 */ /* 0x000fe40001000000 */
[----:B------:R-:W-:Y:S02]  /*81e0*/  FMNMX R121, R83, R24, !PT ;  /* 0x0000001853797209 */ /* 0x000fe40007800000 */
[----:B------:R-:W-:Y:S02]  /*81f0*/  FSEL R84, R84, -INF , P5 ;  /* 0xff80000054547808 */ /* 0x000fe40002800000 */
[----:B------:R-:W-:-:S02]  /*8200*/  FMNMX R19, R81, R18, !PT ;  /* 0x0000001251137209 */ /* 0x000fc40007800000 */
[----:B------:R-:W-:Y:S02]  /*8210*/  FSEL R87, R87, -INF , P6 ;  /* 0xff80000057577808 */ /* 0x000fe40003000000 */
[----:B------:R-:W-:Y:S02]  /*8220*/  FMNMX R26, R86, R121, !PT ;  /* 0x00000079561a7209 */ /* 0x000fe40007800000 */
[----:B------:R-:W-:Y:S02]  /*8230*/  FSEL R85, R85, -INF , P3 ;  /* 0xff80000055557808 */ /* 0x000fe40001800000 */
[----:B------:R-:W-:Y:S02]  /*8240*/  FMNMX R18, R84, R19, !PT ;  /* 0x0000001354127209 */ /* 0x000fe40007800000 */
[----:B------:R-:W-:Y:S02]  /*8250*/  FMNMX R26, R87, R26, !PT ;  /* 0x0000001a571a7209 */ /* 0x000fe40007800000 */
[----:B------:R-:W-:-:S02]  /*8260*/  FMNMX R24, R85, R18, !PT ;  /* 0x0000001255187209 */ /* 0x000fc40007800000 */
[----:B------:R-:W-:Y:S01]  /*8270*/  IADD3 R17, R17, 0x1, RZ ;  /* 0x0000000111117810 */ /* 0x000fe20007ffe0ff */
[----:B------:R-:W1:Y:S04]  /*8280*/  SHFL.BFLY PT, R125, R26, 0x1, 0x1f ;  /* 0x0c201f001a7d7f89 */ /* 0x000e6800000e0000 */
[----:B------:R-:W2:Y:S01]  /*8290*/  SHFL.BFLY PT, R19, R24, 0x1, 0x1f ;  /* 0x0c201f0018137f89 */ /* 0x000ea200000e0000 */
[----:B-1----:R-:W-:Y:S02]  /*82a0*/  FMNMX R125, R26, R125, !PT ;  /* 0x0000007d1a7d7209 */ /* 0x002fe40007800000 */
[----:B--2---:R-:W-:-:S03]  /*82b0*/  FMNMX R121, R24, R19, !PT ;  /* 0x0000001318797209 */ /* 0x004fc60007800000 */
[----:B------:R-:W1:Y:S04]  /*82c0*/  SHFL.BFLY PT, R122, R125, 0x2, 0x1f ;  /* 0x0c401f007d7a7f89 */ /* 0x000e6800000e0000 */
[----:B------:R-:W2:Y:S01]  /*82d0*/  SHFL.BFLY PT, R18, R121, 0x2, 0x1f ;  /* 0x0c401f0079127f89 */ /* 0x000ea200000e0000 */
[----:B-1----:R-:W-:Y:S02]  /*82e0*/  FMNMX R19, R125, R122, !PT ;  /* 0x0000007a7d137209 */ /* 0x002fe40007800000 */
[----:B--2---:R-:W-:Y:S02]  /*82f0*/  FMNMX R18, R121, R18, !PT ;  /* 0x0000001279127209 */ /* 0x004fe40007800000 */
[----:B------:R-:W-:Y:S02]  /*8300*/  FSETP.NEU.AND P3, PT, R19, -INF , PT ;  /* 0xff8000001300780b */ /* 0x000fe40003f6d000 */
[----:B------:R-:W-:-:S02]  /*8310*/  FSETP.NEU.AND P2, PT, R18, -INF , PT ;  /* 0xff8000001200780b */ /* 0x000fc40003f4d000 */
[----:B------:R-:W-:Y:S02]  /*8320*/  FSEL R124, R19, RZ, P3 ;  /* 0x000000ff137c7208 */ /* 0x000fe40001800000 */
[----:B------:R-:W-:Y:S02]  /*8330*/  FSEL R122, R18, RZ, P2 ;  /* 0x000000ff127a7208 */ /* 0x000fe40001000000 */
[C---:B------:R-:W-:Y:S01]  /*8340*/  ISETP.NE.AND P2, PT, R17.reuse, 0x4, PT ;  /* 0x000000041100780c */ /* 0x040fe20003f45270 */
[----:B------:R-:W-:Y:S02]  /*8350*/  FADD R21, -R124, R21 ;  /* 0x000000157c157221 */ /* 0x000fe40000000100 */
[----:B------:R-:W-:Y:S01]  /*8360*/  FADD R22, -R122, R22 ;  /* 0x000000167a167221 */ /* 0x000fe20000000100 */
[----:B------:R-:W-:Y:S01]  /*8370*/  SEL R17, R17, RZ, P2 ;  /* 0x000000ff11117207 */ /* 0x000fe20001000000 */
[----:B------:R-:W-:Y:S01]  /*8380*/  FMUL R128, R21, UR6 ;  /* 0x0000000615807c20 */ /* 0x000fe20008400000 */
[----:B------:R-:W-:-:S02]  /*8390*/  IMAD R21, R7, 0x8, R14 ;  /* 0x0000000807157824 */ /* 0x000fc400078e020e */
[----:B------:R-:W-:Y:S01]  /*83a0*/  FMUL R22, R22, UR6 ;  /* 0x0000000616167c20 */ /* 0x000fe20008400000 */
[----:B------:R-:W-:Y:S01]  /*83b0*/  VIADD R7, R7, 0x1 ;  /* 0x0000000107077836 */ /* 0x000fe20000000000 */
[----:B------:R-:W-:-:S03]  /*83c0*/  FSETP.GEU.AND P4, PT, R128, -126, PT ;  /* 0xc2fc00008000780b */ /* 0x000fc60003f8e000 */
[----:B------:R-:W-:Y:S02]  /*83d0*/  FSETP.GEU.AND P3, PT, R22, -126, PT ;  /* 0xc2fc00001600780b */ /* 0x000fe40003f6e000 */
[----:B------:R-:W-:Y:S02]  /*83e0*/  PRMT R24, RZ, 0x654, R21 ;  /* 0x00000654ff187816 */ /* 0x000fe40000000015 */
[----:B------:R-:W-:Y:S02]  /*83f0*/  SEL R21, RZ, 0x1, P2 ;  /* 0x00000001ff157807 */ /* 0x000fe40001000000 */
[----:B------:R1:W-:Y:S01]  /*8400*/  SYNCS.ARRIVE.TRANS64.RED.A1T0 RZ, [R24+URZ], RZ ;  /* 0x000000ff18ff79a7 */ /* 0x0003e2000810043f */
[----:B------:R-:W-:Y:S02]  /*8410*/  ISETP.NE.AND P2, PT, R7, 0x4, PT ;  /* 0x000000040700780c */ /* 0x000fe40003f45270 */
[----:B------:R-:W-:Y:S01]  /*8420*/  LOP3.LUT R4, R4, R21, RZ, 0x3c, !PT ;  /* 0x0000001504047212 */ /* 0x000fe200078e3cff */
[----:B------:R-:W-:-:S03]  /*8430*/  @!P4 FMUL R128, R128, 0.5 ;  /* 0x3f0000008080c820 */ /* 0x000fc60000400000 */
[----:B------:R-:W-:Y:S01]  /*8440*/  @!P3 FMUL R22, R22, 0.5 ;  /* 0x3f0000001616b820 */ /* 0x000fe20000400000 */
[----:B------:R-:W-:-:S03]  /*8450*/  SHF.L.U32 R21, R4, 0x1f, RZ ;  /* 0x0000001f04157819 */ /* 0x000fc600000006ff */
[----:B------:R2:W3:Y:S08]  /*8460*/  MUFU.EX2 R126, R22 ;  /* 0x00000016007e7308 */ /* 0x0004f00000000800 */
[----:B------:R-:W4:Y:S01]  /*8470*/  MUFU.EX2 R128, R128 ;  /* 0x0000008000807308 */ /* 0x000f220000000800 */
[----:B--2---:R-:W-:Y:S01]  /*8480*/  LEA R22, R17, R2, 0x3 ;  /* 0x0000000211167211 */ /* 0x004fe200078e18ff */
[----:B---3--:R-:W-:-:S04]  /*8490*/  @!P3 FMUL R126, R126, R126 ;  /* 0x0000007e7e7eb220 */ /* 0x008fc80000400000 */
[-C--:B------:R-:W-:Y:S01]  /*84a0*/  FMUL R88, R88, R126.reuse ;  /* 0x0000007e58587220 */ /* 0x080fe20000400000 */
[-C--:B------:R-:W-:Y:S01]  /*84b0*/  FMUL R89, R89, R126.reuse ;  /* 0x0000007e59597220 */ /* 0x080fe20000400000 */
[-C--:B------:R-:W-:Y:S01]  /*84c0*/  FMUL R92, R92, R126.reuse ;  /* 0x0000007e5c5c7220 */ /* 0x080fe20000400000 */
[----:B------:R-:W-:Y:S01]  /*84d0*/  FMUL R93, R93, R126 ;  /* 0x0000007e5d5d7220 */ /* 0x000fe20000400000 */
[----:B----4-:R-:W-:Y:S01]  /*84e0*/  @!P4 FMUL R128, R128, R128 ;  /* 0x000000808080c220 */ /* 0x010fe20000400000 */
        /* <DEDUP_REMOVED lines=27> */
[----:B-1----:R-:W-:-:S07]  /*86a0*/  FMUL R119, R119, R128 ;  /* 0x0000008077777220 */ /* 0x002fce0000400000 */
.L_x_45:
[----:B-1----:R1:W2:Y:S02]  /*86b0*/  SYNCS.PHASECHK.TRANS64.TRYWAIT P3, [R22+URZ+0x12000], R21 ;  /* 0x01200015160075a7 */ /* 0x0022a4000806017f */
[----:B--2---:R-:W-:Y:S05]  /*86c0*/  @!P3 NANOSLEEP.SYNCS 0x989680 ;  /* 0x009896800000b95d */ /* 0x004fea0003900000 */
[----:B------:R-:W2:Y:S02]  /*86d0*/  @!P3 SYNCS.PHASECHK.TRANS64 P3, [R22+URZ+0x12000], R21 ;  /* 0x012000151600b5a7 */ /* 0x000ea4000806007f */
[----:B--2---:R-:W-:Y:S05]  /*86e0*/  @!P3 BRA `(.L_x_45) ;  /* 0xfffffffc00f0b947 */ /* 0x004fea000383ffff */
[----:B------:R-:W-:Y:S05]  /*86f0*/  BSYNC B0 ;  /* 0x0000000000007941 */ /* 0x000fea0003800000 */
.L_x_44:
[----:B-1----:R-:W1:Y:S01]  /*8700*/  LDC R21, c[0x0][0x604] ;  /* 0x00018100ff157b82 */ /* 0x002e620000000800 */
[----:B------:R-:W-:Y:S05]  /*8710*/  WARPSYNC.ALL ;  /* 0x0000000000007948 */ /* 0x000fea0003800000 */
[-C--:B-1----:R-:W-:Y:S01]  /*8720*/  FMUL R122, R122, R21.reuse ;  /* 0x000000157a7a7220 */ /* 0x082fe20000400000 */
[----:B------:R-:W-:-:S03]  /*8730*/  FMUL R124, R124, R21 ;  /* 0x000000157c7c7220 */ /* 0x000fc60000400000 */
[-CC-:B------:R-:W-:Y:S01]  /*8740*/  FFMA R23, R23, R21.reuse, -R122.reuse ;  /* 0x0000001517177223 */ /* 0x180fe2000000087a */
[-C--:B------:R-:W-:Y:S01]  /*8750*/  FFMA R25, R25, R21.reuse, -R122 ;  /* 0x0000001519197223 */ /* 0x080fe2000000087a */
[-CC-:B------:R-:W-:Y:S01]  /*8760*/  FFMA R22, R123, R21.reuse, -R124.reuse ;  /* 0x000000157b167223 */ /* 0x180fe2000000087c */
[-C--:B------:R-:W-:Y:S01]  /*8770*/  FFMA R27, R27, R21.reuse, -R124 ;  /* 0x000000151b1b7223 */ /* 0x080fe2000000087c */
[-CC-:B------:R-:W-:Y:S01]  /*8780*/  FFMA R28, R28, R21.reuse, -R122.reuse ;  /* 0x000000151c1c7223 */ /* 0x180fe2000000087a */
[----:B------:R-:W-:Y:S01]  /*8790*/  FSETP.GEU.AND P5, PT, R23, -126, PT ;  /* 0xc2fc00001700780b */ /* 0x000fe20003fae000 */
[-C--:B------:R-:W-:Y:S01]  /*87a0*/  FFMA R29, R29, R21.reuse, -R122 ;  /* 0x000000151d1d7223 */ /* 0x080fe2000000087a */
[----:B------:R-:W-:Y:S01]  /*87b0*/  FSETP.GEU.AND P6, PT, R25, -126, PT ;  /* 0xc2fc00001900780b */ /* 0x000fe20003fce000 */
[-CC-:B------:R-:W-:Y:S01]  /*87c0*/  FFMA R30, R30, R21.reuse, -R124.reuse ;  /* 0x000000151e1e7223 */ /* 0x180fe2000000087c */
[----:B------:R-:W-:Y:S01]  /*87d0*/  FSETP.GEU.AND P3, PT, R22, -126, PT ;  /* 0xc2fc00001600780b */ /* 0x000fe20003f6e000 */
[-C--:B------:R-:W-:Y:S01]  /*87e0*/  FFMA R31, R31, R21.reuse, -R124 ;  /* 0x000000151f1f7223 */ /* 0x080fe2000000087c */
[----:B------:R-:W-:Y:S01]  /*87f0*/  FSETP.GEU.AND P4, PT, R27, -126, PT ;  /* 0xc2fc00001b00780b */ /* 0x000fe20003f8e000 */
[-CC-:B------:R-:W-:Y:S01]  /*8800*/  FFMA R32, R32, R21.reuse, -R122.reuse ;  /* 0x0000001520207223 */ /* 0x180fe2000000087a */
[-C--:B------:R-:W-:Y:S01]  /*8810*/  FFMA R33, R33, R21.reuse, -R122 ;  /* 0x0000001521217223 */ /* 0x080fe2000000087a */
[-CC-:B------:R-:W-:Y:S01]  /*8820*/  FFMA R34, R34, R21.reuse, -R124.reuse ;  /* 0x0000001522227223 */ /* 0x180fe2000000087c */
[-C--:B------:R-:W-:Y:S01]  /*8830*/  FFMA R35, R35, R21.reuse, -R124 ;  /* 0x0000001523237223 */ /* 0x080fe2000000087c */
[-CC-:B------:R-:W-:Y:S01]  /*8840*/  FFMA R36, R36, R21.reuse, -R122.reuse ;  /* 0x0000001524247223 */ /* 0x180fe2000000087a */
[-C--:B------:R-:W-:Y:S01]  /*8850*/  FFMA R37, R37, R21.reuse, -R122 ;  /* 0x0000001525257223 */ /* 0x080fe2000000087a */
[----:B------:R-:W-:Y:S01]  /*8860*/  @!P5 FMUL R23, R23, 0.5 ;  /* 0x3f0000001717d820 */ /* 0x000fe20000400000 */
[-CC-:B------:R-:W-:Y:S01]  /*8870*/  FFMA R38, R38, R21.reuse, -R124.reuse ;  /* 0x0000001526267223 */ /* 0x180fe2000000087c */
[----:B------:R-:W-:Y:S01]  /*8880*/  @!P6 FMUL R25, R25, 0.5 ;  /* 0x3f0000001919e820 */ /* 0x000fe20000400000 */
[-C--:B------:R-:W-:Y:S01]  /*8890*/  FFMA R39, R39, R21.reuse, -R124 ;  /* 0x0000001527277223 */ /* 0x080fe2000000087c */
[----:B------:R-:W-:Y:S01]  /*88a0*/  @!P3 FMUL R22, R22, 0.5 ;  /* 0x3f0000001616b820 */ /* 0x000fe20000400000 */
[----:B------:R1:W2:Y:S01]  /*88b0*/  MUFU.EX2 R121, R23 ;  /* 0x0000001700797308 */ /* 0x0002a20000000800 */
[----:B------:R-:W-:Y:S01]  /*88c0*/  @!P4 FMUL R27, R27, 0.5 ;  /* 0x3f0000001b1bc820 */ /* 0x000fe20000400000 */
[-CC-:B------:R-:W-:Y:S01]  /*88d0*/  FFMA R40, R40, R21.reuse, -R122.reuse ;  /* 0x0000001528287223 */ /* 0x180fe2000000087a */
[-C--:B------:R-:W-:Y:S01]  /*88e0*/  FFMA R41, R41, R21.reuse, -R122 ;  /* 0x0000001529297223 */ /* 0x080fe2000000087a */
[-CC-:B------:R-:W-:Y:S01]  /*88f0*/  FFMA R42, R42, R21.reuse, -R124.reuse ;  /* 0x000000152a2a7223 */ /* 0x180fe2000000087c */
[-C--:B------:R-:W-:Y:S01]  /*8900*/  FFMA R43, R43, R21.reuse, -R124 ;  /* 0x000000152b2b7223 */ /* 0x080fe2000000087c */
[-CC-:B------:R-:W-:Y:S01]  /*8910*/  FFMA R44, R44, R21.reuse, -R122.reuse ;  /* 0x000000152c2c7223 */ /* 0x180fe2000000087a */
[----:B------:R-:W-:Y:S01]  /*8920*/  FFMA R45, R45, R21, -R122 ;  /* 0x000000152d2d7223 */ /* 0x000fe2000000087a */
[----:B------:R-:W3:Y:S01]  /*8930*/  MUFU.EX2 R130, R25 ;  /* 0x0000001900827308 */ /* 0x000ee20000000800 */
[----:B-1----:R-:W-:-:S02]  /*8940*/  IMAD.MOV.U32 R23, RZ, RZ, 0x40000040 ;  /* 0x40000040ff177424 */ /* 0x002fc400078e00ff */
[-CC-:B------:R-:W-:Y:S01]  /*8950*/  FFMA R46, R46, R21.reuse, -R124.reuse ;  /* 0x000000152e2e7223 */ /* 0x180fe2000000087c */
[-C--:B------:R-:W-:Y:S01]  /*8960*/  FFMA R47, R47, R21.reuse, -R124 ;  /* 0x000000152f2f7223 */ /* 0x080fe2000000087c */
[-C--:B------:R-:W-:Y:S01]  /*8970*/  FFMA R49, R49, R21.reuse, -R122 ;  /* 0x0000001531317223 */ /* 0x080fe2000000087a */
[-CC-:B------:R-:W-:Y:S01]  /*8980*/  FFMA R50, R50, R21.reuse, -R124.reuse ;  /* 0x0000001532327223 */ /* 0x180fe2000000087c */
[----:B------:R-:W-:Y:S01]  /*8990*/  R2UR UR7, R23 ;  /* 0x00000000170772ca */ /* 0x000fe200000e0000 */
[----:B------:R-:W-:Y:S01]  /*89a0*/  FFMA R51, R51, R21, -R124 ;  /* 0x0000001533337223 */ /* 0x000fe2000000087c */
[----:B------:R1:W4:Y:S01]  /*89b0*/  MUFU.EX2 R123, R22 ;  /* 0x00000016007b7308 */ /* 0x0003220000000800 */
[----:B--2---:R-:W-:Y:S01]  /*89c0*/  @!P5 FMUL R121, R121, R121 ;  /* 0x000000797979d220 */ /* 0x004fe20000400000 */
[----:B------:R-:W-:Y:S01]  /*89d0*/  FSETP.GEU.AND P5, PT, R28, -126, PT ;  /* 0xc2fc00001c00780b */ /* 0x000fe20003fae000 */
[-CC-:B------:R-:W-:Y:S01]  /*89e0*/  FFMA R60, R60, R21.reuse, -R122.reuse ;  /* 0x000000153c3c7223 */ /* 0x180fe2000000087a */
[-C--:B------:R-:W-:Y:S01]  /*89f0*/  FFMA R61, R61, R21.reuse, -R122 ;  /* 0x000000153d3d7223 */ /* 0x080fe2000000087a */
[-CC-:B------:R-:W-:Y:S01]  /*8a00*/  FFMA R62, R62, R21.reuse, -R124.reuse ;  /* 0x000000153e3e7223 */ /* 0x180fe2000000087c */
[-C--:B------:R-:W-:Y:S01]  /*8a10*/  FFMA R67, R67, R21.reuse, -R124 ;  /* 0x0000001543437223 */ /* 0x080fe2000000087c */
[-CC-:B------:R-:W-:Y:S01]  /*8a20*/  FFMA R68, R68, R21.reuse, -R122.reuse ;  /* 0x0000001544447223 */ /* 0x180fe2000000087a */
[----:B------:R-:W2:Y:S01]  /*8a30*/  MUFU.EX2 R132, R27 ;  /* 0x0000001b00847308 */ /* 0x000ea20000000800 */
[----:B---3--:R-:W-:Y:S01]  /*8a40*/  @!P6 FMUL R130, R130, R130 ;  /* 0x000000828282e220 */ /* 0x008fe20000400000 */
[----:B------:R-:W-:Y:S01]  /*8a50*/  FSETP.GEU.AND P6, PT, R29, -126, PT ;  /* 0xc2fc00001d00780b */ /* 0x000fe20003fce000 */
[-C--:B------:R-:W-:Y:S01]  /*8a60*/  FFMA R69, R69, R21.reuse, -R122 ;  /* 0x0000001545457223 */ /* 0x080fe2000000087a */
[----:B-1----:R-:W-:Y:S01]  /*8a70*/  LEA R22, R17, UR14, 0xa ;  /* 0x0000000e11167c11 */ /* 0x002fe2000f8e50ff */
[--C-:B------:R-:W-:Y:S01]  /*8a80*/  FFMA R70, R70, R21, -R124.reuse ;  /* 0x0000001546467223 */ /* 0x100fe2000000087c */
[----:B------:R-:W-:Y:S01]  /*8a90*/  F2FP.BF16.F32.PACK_AB R24, R130, R121 ;  /* 0x000000798218723e */ /* 0x000fe200000010ff */
[----:B------:R-:W-:Y:S01]  /*8aa0*/  @!P5 FMUL R28, R28, 0.5 ;  /* 0x3f0000001c1cd820 */ /* 0x000fe20000400000 */
[----:B------:R-:W-:Y:S01]  /*8ab0*/  R2UR UR6, R22 ;  /* 0x00000000160672ca */ /* 0x000fe200000e0000 */
[----:B----4-:R-:W-:Y:S01]  /*8ac0*/  @!P3 FMUL R123, R123, R123 ;  /* 0x0000007b7b7bb220 */ /* 0x010fe20000400000 */
[----:B------:R-:W-:Y:S01]  /*8ad0*/  FSETP.GEU.AND P3, PT, R30, -126, PT ;  /* 0xc2fc00001e00780b */ /* 0x000fe20003f6e000 */
[----:B------:R-:W1:Y:S01]  /*8ae0*/  MUFU.EX2 R125, R28 ;  /* 0x0000001c007d7308 */ /* 0x000e620000000800 */
[-C--:B------:R-:W-:Y:S01]  /*8af0*/  FFMA R75, R75, R21.reuse, -R124 ;  /* 0x000000154b4b7223 */ /* 0x080fe2000000087c */
[-CC-:B------:R-:W-:Y:S01]  /*8b00*/  FFMA R76, R76, R21.reuse, -R122.reuse ;  /* 0x000000154c4c7223 */ /* 0x180fe2000000087a */
[-C--:B------:R-:W-:Y:S01]  /*8b10*/  FFMA R77, R77, R21.reuse, -R122 ;  /* 0x000000154d4d7223 */ /* 0x080fe2000000087a */
[----:B------:R-:W-:Y:S01]  /*8b20*/  @!P6 FMUL R29, R29, 0.5 ;  /* 0x3f0000001d1de820 */ /* 0x000fe20000400000 */
[----:B------:R-:W-:Y:S01]  /*8b30*/  FFMA R78, R78, R21, -R124 ;  /* 0x000000154e4e7223 */ /* 0x000fe2000000087c */
[----:B--2---:R-:W-:Y:S01]  /*8b40*/  @!P4 FMUL R132, R132, R132 ;  /* 0x000000848484c220 */ /* 0x004fe20000400000 */
[----:B------:R-:W-:Y:S01]  /*8b50*/  FSETP.GEU.AND P4, PT, R31, -126, PT ;  /* 0xc2fc00001f00780b */ /* 0x000fe20003f8e000 */
[----:B------:R-:W2:Y:S01]  /*8b60*/  MUFU.EX2 R134, R29 ;  /* 0x0000001d00867308 */ /* 0x000ea20000000800 */
[----:B------:R-:W-:Y:S01]  /*8b70*/  FFMA R121, R126, R15, R121 ;  /* 0x0000000f7e797223 */ /* 0x000fe20000000079 */
[--C-:B------:R-:W-:Y:S01]  /*8b80*/  FFMA R80, R80, R21, -R122.reuse ;  /* 0x0000001550507223 */ /* 0x100fe2000000087a */
[----:B------:R-:W-:Y:S01]  /*8b90*/  F2FP.BF16.F32.PACK_AB R25, R132, R123 ;  /* 0x0000007b8419723e */ /* 0x000fe200000010ff */
[----:B------:R-:W-:Y:S01]  /*8ba0*/  @!P3 FMUL R30, R30, 0.5 ;  /* 0x3f0000001e1eb820 */ /* 0x000fe20000400000 */
[-C--:B------:R-:W-:Y:S01]  /*8bb0*/  FFMA R81, R81, R21.reuse, -R122 ;  /* 0x0000001551517223 */ /* 0x080fe2000000087a */
[-CC-:B------:R-:W-:Y:S01]  /*8bc0*/  FFMA R82, R82, R21.reuse, -R124.reuse ;  /* 0x0000001552527223 */ /* 0x180fe2000000087c */
[----:B------:R-:W-:Y:S01]  /*8bd0*/  FFMA R83, R83, R21, -R124 ;  /* 0x0000001553537223 */ /* 0x000fe2000000087c */
[----:B------:R-:W3:Y:S01]  /*8be0*/  MUFU.EX2 R136, R30 ;  /* 0x0000001e00887308 */ /* 0x000ee20000000800 */
[----:B-1----:R-:W-:Y:S01]  /*8bf0*/  @!P5 FMUL R125, R125, R125 ;  /* 0x0000007d7d7dd220 */ /* 0x002fe20000400000 */
[----:B------:R-:W-:Y:S01]  /*8c00*/  FSETP.GEU.AND P5, PT, R32, -126, PT ;  /* 0xc2fc00002000780b */ /* 0x000fe20003fae000 */
[----:B------:R-:W-:Y:S01]  /*8c10*/  FFMA R13, R128, R13, R123 ;  /* 0x0000000d800d7223 */ /* 0x000fe2000000007b */
[----:B------:R-:W-:Y:S01]  /*8c20*/  @!P4 FMUL R31, R31, 0.5 ;  /* 0x3f0000001f1fc820 */ /* 0x000fe20000400000 */
[----:B------:R-:W-:Y:S01]  /*8c30*/  FADD R130, R121, R130 ;  /* 0x0000008279827221 */ /* 0x000fe20000000000 */
[-C--:B------:R-:W-:Y:S01]  /*8c40*/  FFMA R84, R84, R21.reuse, -R122 ;  /* 0x0000001554547223 */ /* 0x080fe2000000087a */
[----:B------:R-:W-:Y:S01]  /*8c50*/  FADD R13, R13, R132 ;  /* 0x000000840d0d7221 */ /* 0x000fe20000000000 */
[----:B------:R-:W1:Y:S01]  /*8c60*/  MUFU.EX2 R131, R31 ;  /* 0x0000001f00837308 */ /* 0x000e620000000800 */
[----:B--2---:R-:W-:Y:S01]  /*8c70*/  @!P6 FMUL R134, R134, R134 ;  /* 0x000000868686e220 */ /* 0x004fe20000400000 */
[----:B------:R-:W-:Y:S01]  /*8c80*/  FSETP.GEU.AND P6, PT, R33, -126, PT ;  /* 0xc2fc00002100780b */ /* 0x000fe20003fce000 */
[-C--:B------:R-:W-:Y:S01]  /*8c90*/  FFMA R85, R85, R21.reuse, -R122 ;  /* 0x0000001555557223 */ /* 0x080fe2000000087a */
[----:B------:R-:W-:-:S02]  /*8ca0*/  FFMA R86, R86, R21, -R124 ;  /* 0x0000001556567223 */ /* 0x000fc4000000087c */
[----:B------:R-:W-:Y:S01]  /*8cb0*/  F2FP.BF16.F32.PACK_AB R26, R134, R125 ;  /* 0x0000007d861a723e */ /* 0x000fe200000010ff */
[----:B------:R-:W-:Y:S01]  /*8cc0*/  @!P5 FMUL R32, R32, 0.5 ;  /* 0x3f0000002020d820 */ /* 0x000fe20000400000 */
[----:B------:R-:W-:Y:S01]  /*8cd0*/  FADD R125, R130, R125 ;  /* 0x0000007d827d7221 */ /* 0x000fe20000000000 */
[----:B---3--:R-:W-:Y:S01]  /*8ce0*/  @!P3 FMUL R136, R136, R136 ;  /* 0x000000888888b220 */ /* 0x008fe20000400000 */
[----:B------:R-:W-:Y:S01]  /*8cf0*/  FSETP.GEU.AND P3, PT, R34, -126, PT ;  /* 0xc2fc00002200780b */ /* 0x000fe20003f6e000 */
[----:B------:R-:W2:Y:S01]  /*8d00*/  MUFU.EX2 R138, R32 ;  /* 0x00000020008a7308 */ /* 0x000ea20000000800 */
[----:B------:R-:W-:-:S03]  /*8d10*/  FADD R125, R125, R134 ;  /* 0x000000867d7d7221 */ /* 0x000fc60000000000 */
[----:B------:R-:W-:Y:S01]  /*8d20*/  @!P6 FMUL R33, R33, 0.5 ;  /* 0x3f0000002121e820 */ /* 0x000fe20000400000 */
[----:B-1----:R-:W-:Y:S01]  /*8d30*/  @!P4 FMUL R131, R131, R131 ;  /* 0x000000838383c220 */ /* 0x002fe20000400000 */
[----:B------:R-:W-:Y:S02]  /*8d40*/  FSETP.GEU.AND P4, PT, R35, -126, PT ;  /* 0xc2fc00002300780b */ /* 0x000fe40003f8e000 */
[----:B------:R-:W1:Y:S02]  /*8d50*/  MUFU.EX2 R127, R33 ;  /* 0x00000021007f7308 */ /* 0x000e640000000800 */
[----:B------:R-:W-:Y:S02]  /*8d60*/  F2FP.BF16.F32.PACK_AB R27, R131, R136 ;  /* 0x00000088831b723e */ /* 0x000fe400000010ff */
[----:B------:R-:W-:Y:S01]  /*8d70*/  @!P3 FMUL R34, R34, 0.5 ;  /* 0x3f0000002222b820 */ /* 0x000fe20000400000 */
[----:B------:R-:W-:Y:S01]  /*8d80*/  FADD R136, R13, R136 ;  /* 0x000000880d887221 */ /* 0x000fe20000000000 */
[----:B------:R-:W-:-:S02]  /*8d90*/  WARPGROUP.ARRIVE ;  /* 0x00000000000079c5 */ /* 0x000fc40000000000 */
[----:B------:R-:W3:Y:S01]  /*8da0*/  MUFU.EX2 R140, R34 ;  /* 0x00000022008c7308 */ /* 0x000ee20000000800 */
[----:B--2---:R-:W-:Y:S01]  /*8db0*/  @!P5 FMUL R138, R138, R138 ;  /* 0x0000008a8a8ad220 */ /* 0x004fe20000400000 */
[----:B------:R-:W-:Y:S01]  /*8dc0*/  FSETP.GEU.AND P5, PT, R36, -126, PT ;  /* 0xc2fc00002400780b */ /* 0x000fe20003fae000 */
[----:B------:R-:W-:Y:S01]  /*8dd0*/  FADD R131, R136, R131 ;  /* 0x0000008388837221 */ /* 0x000fe20000000000 */
[----:B------:R-:W-:Y:S01]  /*8de0*/  @!P4 FMUL R35, R35, 0.5 ;  /* 0x3f0000002323c820 */ /* 0x000fe20000400000 */
[----:B------:R-:W-:Y:S03]  /*8df0*/  HGMMA.64x64x16.F32.BF16 R88, R24, gdesc[UR4].tnspB, R88, gsb0 ;  /* 0x40e0000418587df0 */ /* 0x000fe60008001858 */
[----:B------:R-:W2:Y:S01]  /*8e00*/  MUFU.EX2 R129, R35 ;  /* 0x0000002300817308 */ /* 0x000ea20000000800 */
[----:B-1----:R-:W-:Y:S01]  /*8e10*/  @!P6 FMUL R127, R127, R127 ;  /* 0x0000007f7f7fe220 */ /* 0x002fe20000400000 */
[----:B------:R-:W-:-:S04]  /*8e20*/  FSETP.GEU.AND P6, PT, R37, -126, PT ;  /* 0xc2fc00002500780b */ /* 0x000fc80003fce000 */
[----:B------:R-:W-:Y:S01]  /*8e30*/  F2FP.BF16.F32.PACK_AB R28, R127, R138 ;  /* 0x0000008a7f1c723e */ /* 0x000fe200000010ff */
[----:B------:R-:W-:Y:S01]  /*8e40*/  @!P5 FMUL R36, R36, 0.5 ;  /* 0x3f0000002424d820 */ /* 0x000fe20000400000 */
[----:B------:R-:W-:Y:S01]  /*8e50*/  FADD R138, R125, R138 ;  /* 0x0000008a7d8a7221 */ /* 0x000fe20000000000 */
[----:B---3--:R-:W-:Y:S01]  /*8e60*/  @!P3 FMUL R140, R140, R140 ;  /* 0x0000008c8c8cb220 */ /* 0x008fe20000400000 */
[----:B------:R-:W-:Y:S01]  /*8e70*/  FSETP.GEU.AND P3, PT, R38, -126, PT ;  /* 0xc2fc00002600780b */ /* 0x000fe20003f6e000 */
[----:B------:R1:W3:Y:S01]  /*8e80*/  MUFU.EX2 R23, R36 ;  /* 0x0000002400177308 */ /* 0x0002e20000000800 */
[----:B------:R-:W-:-:S03]  /*8e90*/  FADD R138, R138, R127 ;  /* 0x0000007f8a8a7221 */ /* 0x000fc60000000000 */
[----:B------:R-:W-:Y:S01]  /*8ea0*/  @!P6 FMUL R37, R37, 0.5 ;  /* 0x3f0000002525e820 */ /* 0x000fe20000400000 */
[----:B--2---:R-:W-:Y:S01]  /*8eb0*/  @!P4 FMUL R129, R129, R129 ;  /* 0x000000818181c220 */ /* 0x004fe20000400000 */
[----:B------:R-:W-:Y:S01]  /*8ec0*/  FSETP.GEU.AND P4, PT, R39, -126, PT ;  /* 0xc2fc00002700780b */ /* 0x000fe20003f8e000 */
[----:B-1----:R-:W-:-:S03]  /*8ed0*/  FFMA R36, R52, R21, -R122 ;  /* 0x0000001534247223 */ /* 0x002fc6000000087a */
[----:B------:R-:W-:Y:S02]  /*8ee0*/  F2FP.BF16.F32.PACK_AB R29, R129, R140 ;  /* 0x0000008c811d723e */ /* 0x000fe400000010ff */
[----:B------:R-:W-:Y:S01]  /*8ef0*/  @!P3 FMUL R38, R38, 0.5 ;  /* 0x3f0000002626b820 */ /* 0x000fe20000400000 */
[----:B------:R-:W-:Y:S01]  /*8f00*/  FADD R140, R131, R140 ;  /* 0x0000008c838c7221 */ /* 0x000fe20000000000 */
[----:B---3--:R-:W-:Y:S01]  /*8f10*/  @!P5 FMUL R23, R23, R23 ;  /* 0x000000171717d220 */ /* 0x008fe20000400000 */
[----:B------:R-:W-:Y:S02]  /*8f20*/  FSETP.GEU.AND P5, PT, R40, -126, PT ;  /* 0xc2fc00002800780b */ /* 0x000fe40003fae000 */
[----:B------:R-:W-:Y:S02]  /*8f30*/  FADD R140, R140, R129 ;  /* 0x000000818c8c7221 */ /* 0x000fe40000000000 */
[----:B------:R-:W-:-:S04]  /*8f40*/  @!P4 FMUL R39, R39, 0.5 ;  /* 0x3f0000002727c820 */ /* 0x000fc80000400000 */
[----:B------:R-:W1:Y:S05]  /*8f50*/  MUFU.EX2 R142, R39 ;  /* 0x00000027008e7308 */ /* 0x000e6a0000000800 */
[----:B------:R-:W-:-:S04]  /*8f60*/  @!P5 FMUL R40, R40, 0.5 ;  /* 0x3f0000002828d820 */ /* 0x000fc80000400000 */
[----:B------:R-:W2:Y:S01]  /*8f70*/  MUFU.EX2 R133, R40 ;  /* 0x0000002800857308 */ /* 0x000ea20000000800 */
[----:B-1----:R-:W-:Y:S01]  /*8f80*/  @!P4 FMUL R142, R142, R142 ;  /* 0x0000008e8e8ec220 */ /* 0x002fe20000400000 */
[----:B------:R-:W-:Y:S01]  /*8f90*/  FSETP.GEU.AND P4, PT, R43, -126, PT ;  /* 0xc2fc00002b00780b */ /* 0x000fe20003f8e000 */
[----:B--2---:R-:W-:Y:S01]  /*8fa0*/  @!P5 FMUL R133, R133, R133 ;  /* 0x000000858585d220 */ /* 0x004fe20000400000 */
[----:B------:R-:W-:-:S11]  /*8fb0*/  FSETP.GEU.AND P5, PT, R44, -126, PT ;  /* 0xc2fc00002c00780b */ /* 0x000fd60003fae000 */
[----:B------:R-:W-:-:S04]  /*8fc0*/  @!P4 FMUL R43, R43, 0.5 ;  /* 0x3f0000002b2bc820 */ /* 0x000fc80000400000 */
[----:B------:R-:W1:Y:S01]  /*8fd0*/  MUFU.EX2 R146, R43 ;  /* 0x0000002b00927308 */ /* 0x000e620000000800 */
[----:B------:R-:W-:Y:S02]  /*8fe0*/  WARPGROUP.DEPBAR.LE gsb0, 0x0 ;  /* 0x00008000000079c5 */ /* 0x000fe40000010000 */
[----:B------:R-:W-:-:S05]  /*8ff0*/  VIADD R24, R22, 0x80 ;  /* 0x0000008016187836 */ /* 0x000fca0000000000 */
[----:B------:R2:W3:Y:S01]  /*9000*/  MUFU.EX2 R26, R37 ;  /* 0x00000025001a7308 */ /* 0x0004e20000000800 */
[----:B------:R-:W-:Y:S01]  /*9010*/  MOV R25, 0x40000040 ;  /* 0x4000004000197802 */ /* 0x000fe20000000f00 */
[----:B------:R-:W-:Y:S01]  /*9020*/  @!P5 FMUL R44, R44, 0.5 ;  /* 0x3f0000002c2cd820 */ /* 0x000fe20000400000 */
[----:B------:R-:W-:Y:S01]  /*9030*/  R2UR UR6, R24 ;  /* 0x00000000180672ca */ /* 0x000fe200000e0000 */
[----:B------:R-:W-:Y:S01]  /*9040*/  VIADD R24, R22, 0x100 ;  /* 0x0000010016187836 */ /* 0x000fe20000000000 */
[----:B------:R-:W-:Y:S01]  /*9050*/  R2UR UR7, R25 ;  /* 0x00000000190772ca */ /* 0x000fe200000e0000 */
[----:B------:R-:W-:Y:S02]  /*9060*/  IMAD.MOV.U32 R25, RZ, RZ, 0x40000040 ;  /* 0x40000040ff197424 */ /* 0x000fe400078e00ff */
[----:B------:R-:W4:Y:S01]  /*9070*/  MUFU.EX2 R27, R38 ;  /* 0x00000026001b7308 */ /* 0x000f220000000800 */
[----:B-1----:R-:W-:Y:S01]  /*9080*/  @!P4 FMUL R146, R146, R146 ;  /* 0x000000929292c220 */ /* 0x002fe20000400000 */
[----:B------:R-:W-:Y:S01]  /*9090*/  FSETP.GEU.AND P4, PT, R47, -126, PT ;  /* 0xc2fc00002f00780b */ /* 0x000fe20003f8e000 */
[----:B--2---:R-:W-:-:S05]  /*90a0*/  FFMA R37, R55, R21, -R124 ;  /* 0x0000001537257223 */ /* 0x004fca000000087c */
[----:B------:R-:W1:Y:S01]  /*90b0*/  MUFU.EX2 R137, R44 ;  /* 0x0000002c00897308 */ /* 0x000e620000000800 */
[----:B---3--:R-:W-:Y:S01]  /*90c0*/  @!P6 FMUL R26, R26, R26 ;  /* 0x0000001a1a1ae220 */ /* 0x008fe20000400000 */
[----:B------:R-:W-:-:S04]  /*90d0*/  FSETP.GEU.AND P6, PT, R41, -126, PT ;  /* 0xc2fc00002900780b */ /* 0x000fc80003fce000 */
[----:B------:R-:W-:Y:S01]  /*90e0*/  F2FP.BF16.F32.PACK_AB R30, R26, R23 ;  /* 0x000000171a1e723e */ /* 0x000fe200000010ff */
[----:B------:R-:W-:Y:S01]  /*90f0*/  @!P4 FMUL R47, R47, 0.5 ;  /* 0x3f0000002f2fc820 */ /* 0x000fe20000400000 */
[----:B------:R-:W-:Y:S01]  /*9100*/  FADD R23, R138, R23 ;  /* 0x000000178a177221 */ /* 0x000fe20000000000 */
[----:B----4-:R-:W-:Y:S01]  /*9110*/  @!P3 FMUL R27, R27, R27 ;  /* 0x0000001b1b1bb220 */ /* 0x010fe20000400000 */
[----:B------:R-:W-:Y:S02]  /*9120*/  FSETP.GEU.AND P3, PT, R42, -126, PT ;  /* 0xc2fc00002a00780b */ /* 0x000fe40003f6e000 */
[----:B------:R-:W-:Y:S01]  /*9130*/  FADD R26, R23, R26 ;  /* 0x0000001a171a7221 */ /* 0x000fe20000000000 */
[----:B------:R-:W-:Y:S02]  /*9140*/  MOV R23, 0x40000040 ;  /* 0x4000004000177802 */ /* 0x000fe40000000f00 */
[----:B------:R-:W-:Y:S01]  /*9150*/  F2FP.BF16.F32.PACK_AB R31, R142, R27 ;  /* 0x0000001b8e1f723e */ /* 0x000fe200000010ff */
[----:B------:R-:W-:Y:S01]  /*9160*/  @!P6 FMUL R41, R41, 0.5 ;  /* 0x3f0000002929e820 */ /* 0x000fe20000400000 */
[----:B-1----:R-:W-:Y:S01]  /*9170*/  @!P5 FMUL R137, R137, R137 ;  /* 0x000000898989d220 */ /* 0x002fe20000400000 */
[----:B------:R-:W-:Y:S01]  /*9180*/  FADD R27, R140, R27 ;  /* 0x0000001b8c1b7221 */ /* 0x000fe20000000000 */
[----:B------:R-:W-:Y:S01]  /*9190*/  WARPGROUP.ARRIVE ;  /* 0x00000000000079c5 */ /* 0x000fe20000000000 */
[----:B------:R-:W1:Y:S02]  /*91a0*/  MUFU.EX2 R144, R41 ;  /* 0x0000002900907308 */ /* 0x000e640000000800 */
[----:B------:R-:W-:Y:S01]  /*91b0*/  FADD R142, R27, R142 ;  /* 0x0000008e1b8e7221 */ /* 0x000fe20000000000 */
[----:B------:R-:W-:-:S02]  /*91c0*/  @!P3 FMUL R42, R42, 0.5 ;  /* 0x3f0000002a2ab820 */ /* 0x000fc40000400000 */
[----:B------:R-:W-:Y:S01]  /*91d0*/  HGMMA.64x64x16.F32.BF16 R88, R28, gdesc[UR4].tnspB, R88, gsb0 ;  /* 0x40e000041c587df0 */ /* 0x000fe20008001858 */
[----:B------:R-:W-:Y:S01]  /*91e0*/  R2UR UR6, R24 ;  /* 0x00000000180672ca */ /* 0x000fe200000e0000 */
[-C--:B------:R-:W-:Y:S01]  /*91f0*/  FFMA R24, R53, R21.reuse, -R122 ;  /* 0x0000001535187223 */ /* 0x080fe2000000087a */
[----:B------:R-:W2:Y:S01]  /*9200*/  MUFU.EX2 R135, R42 ;  /* 0x0000002a00877308 */ /* 0x000ea20000000800 */
[----:B------:R-:W-:Y:S01]  /*9210*/  R2UR UR7, R25 ;  /* 0x00000000190772ca */ /* 0x000fe200000e0000 */
[-C--:B------:R-:W-:Y:S01]  /*9220*/  FFMA R25, R54, R21.reuse, -R124 ;  /* 0x0000001536197223 */ /* 0x080fe2000000087c */
[-C--:B------:R-:W-:Y:S01]  /*9230*/  FFMA R54, R56, R21.reuse, -R122 ;  /* 0x0000001538367223 */ /* 0x080fe2000000087a */
[-C--:B------:R-:W-:Y:S01]  /*9240*/  FFMA R56, R59, R21.reuse, -R124 ;  /* 0x000000153b387223 */ /* 0x080fe2000000087c */
[----:B------:R-:W-:Y:S01]  /*9250*/  FFMA R59, R65, R21, -R122 ;  /* 0x00000015413b7223 */ /* 0x000fe2000000087a */
[----:B-1----:R-:W-:Y:S01]  /*9260*/  @!P6 FMUL R144, R144, R144 ;  /* 0x000000909090e220 */ /* 0x002fe20000400000 */
[----:B------:R-:W-:-:S04]  /*9270*/  FSETP.GEU.AND P6, PT, R45, -126, PT ;  /* 0xc2fc00002d00780b */ /* 0x000fc80003fce000 */
[----:B------:R-:W-:Y:S01]  /*9280*/  F2FP.BF16.F32.PACK_AB R32, R144, R133 ;  /* 0x000000859020723e */ /* 0x000fe200000010ff */
[----:B------:R-:W-:Y:S01]  /*9290*/  FADD R133, R26, R133 ;  /* 0x000000851a857221 */ /* 0x000fe20000000000 */
[----:B--2---:R-:W-:Y:S01]  /*92a0*/  @!P3 FMUL R135, R135, R135 ;  /* 0x000000878787b220 */ /* 0x004fe20000400000 */
[----:B------:R-:W-:Y:S02]  /*92b0*/  FSETP.GEU.AND P3, PT, R46, -126, PT ;  /* 0xc2fc00002e00780b */ /* 0x000fe40003f6e000 */
[----:B------:R-:W-:Y:S02]  /*92c0*/  FADD R144, R133, R144 ;  /* 0x0000009085907221 */ /* 0x000fe40000000000 */
[----:B------:R-:W-:Y:S02]  /*92d0*/  F2FP.BF16.F32.PACK_AB R33, R146, R135 ;  /* 0x000000879221723e */ /* 0x000fe400000010ff */
[----:B------:R-:W-:Y:S01]  /*92e0*/  @!P6 FMUL R45, R45, 0.5 ;  /* 0x3f0000002d2de820 */ /* 0x000fe20000400000 */
[----:B------:R-:W-:-:S04]  /*92f0*/  FADD R135, R142, R135 ;  /* 0x000000878e877221 */ /* 0x000fc80000000000 */
[----:B------:R-:W-:Y:S02]  /*9300*/  FADD R146, R135, R146 ;  /* 0x0000009287927221 */ /* 0x000fe40000000000 */
[----:B------:R-:W-:Y:S01]  /*9310*/  @!P3 FMUL R46, R46, 0.5 ;  /* 0x3f0000002e2eb820 */ /* 0x000fe20000400000 */
[----:B------:R-:W-:Y:S02]  /*9320*/  WARPGROUP.DEPBAR.LE gsb0, 0x0 ;  /* 0x00008000000079c5 */ /* 0x000fe40000010000 */
[----:B------:R-:W1:Y:S01]  /*9330*/  MUFU.EX2 R28, R45 ;  /* 0x0000002d001c7308 */ /* 0x000e620000000800 */
[----:B------:R-:W-:-:S05]  /*9340*/  FFMA R31, R48, R21, -R122 ;  /* 0x00000015301f7223 */ /* 0x000fca000000087a */
[----:B------:R-:W-:Y:S02]  /*9350*/  FSETP.GEU.AND P5, PT, R31, -126, PT ;  /* 0xc2fc00001f00780b */ /* 0x000fe40003fae000 */
[----:B------:R-:W2:Y:S08]  /*9360*/  MUFU.EX2 R29, R46 ;  /* 0x0000002e001d7308 */ /* 0x000eb00000000800 */
[----:B------:R-:W3:Y:S01]  /*9370*/  MUFU.EX2 R30, R47 ;  /* 0x0000002f001e7308 */ /* 0x000ee20000000800 */
[----:B-1----:R-:W-:Y:S01]  /*9380*/  @!P6 FMUL R28, R28, R28 ;  /* 0x0000001c1c1ce220 */ /* 0x002fe20000400000 */
[----:B------:R-:W-:Y:S01]  /*9390*/  FSETP.GEU.AND P6, PT, R49, -126, PT ;  /* 0xc2fc00003100780b */ /* 0x000fe20003fce000 */
[----:B------:R-:W-:-:S03]  /*93a0*/  @!P5 FMUL R31, R31, 0.5 ;  /* 0x3f0000001f1fd820 */ /* 0x000fc60000400000 */
[----:B------:R-:W-:Y:S01]  /*93b0*/  F2FP.BF16.F32.PACK_AB R34, R28, R137 ;  /* 0x000000891c22723e */ /* 0x000fe200000010ff */
[----:B------:R-:W-:Y:S01]  /*93c0*/  FADD R137, R144, R137 ;  /* 0x0000008990897221 */ /* 0x000fe20000000000 */
[----:B--2---:R-:W-:Y:S01]  /*93d0*/  @!P3 FMUL R29, R29, R29 ;  /* 0x0000001d1d1db220 */ /* 0x004fe20000400000 */
[----:B------:R-:W-:Y:S01]  /*93e0*/  FSETP.GEU.AND P3, PT, R50, -126, PT ;  /* 0xc2fc00003200780b */ /* 0x000fe20003f6e000 */
[----:B------:R-:W1:Y:S01]  /*93f0*/  MUFU.EX2 R31, R31 ;  /* 0x0000001f001f7308 */ /* 0x000e620000000800 */
[----:B------:R-:W-:-:S04]  /*9400*/  FADD R28, R137, R28 ;  /* 0x0000001c891c7221 */ /* 0x000fc80000000000 */
[----:B------:R-:W-:Y:S01]  /*9410*/  @!P6 FMUL R49, R49, 0.5 ;  /* 0x3f0000003131e820 */ /* 0x000fe20000400000 */
[----:B---3--:R-:W-:Y:S01]  /*9420*/  @!P4 FMUL R30, R30, R30 ;  /* 0x0000001e1e1ec220 */ /* 0x008fe20000400000 */
[----:B------:R-:W-:Y:S02]  /*9430*/  FSETP.GEU.AND P4, PT, R51, -126, PT ;  /* 0xc2fc00003300780b */ /* 0x000fe40003f8e000 */
[----:B------:R-:W2:Y:S02]  /*9440*/  MUFU.EX2 R148, R49 ;  /* 0x0000003100947308 */ /* 0x000ea40000000800 */
[----:B------:R-:W-:Y:S01]  /*9450*/  F2FP.BF16.F32.PACK_AB R35, R30, R29 ;  /* 0x0000001d1e23723e */ /* 0x000fe200000010ff */
[----:B------:R-:W-:Y:S01]  /*9460*/  @!P3 FMUL R50, R50, 0.5 ;  /* 0x3f0000003232b820 */ /* 0x000fe20000400000 */
[----:B------:R-:W-:Y:S02]  /*9470*/  FADD R29, R146, R29 ;  /* 0x0000001d921d7221 */ /* 0x000fe40000000000 */
[----:B------:R-:W-:-:S02]  /*9480*/  WARPGROUP.ARRIVE ;  /* 0x00000000000079c5 */ /* 0x000fc40000000000 */
[----:B------:R-:W3:Y:S01]  /*9490*/  MUFU.EX2 R52, R50 ;  /* 0x0000003200347308 */ /* 0x000ee20000000800 */
[----:B-1----:R-:W-:Y:S01]  /*94a0*/  @!P5 FMUL R31, R31, R31 ;  /* 0x0000001f1f1fd220 */ /* 0x002fe20000400000 */
[----:B------:R-:W-:Y:S01]  /*94b0*/  FSETP.GEU.AND P5, PT, R36, -126, PT ;  /* 0xc2fc00002400780b */ /* 0x000fe20003fae000 */
[----:B------:R-:W-:Y:S01]  /*94c0*/  FADD R29, R29, R30 ;  /* 0x0000001e1d1d7221 */ /* 0x000fe20000000000 */
[----:B------:R-:W-:Y:S01]  /*94d0*/  @!P4 FMUL R51, R51, 0.5 ;  /* 0x3f0000003333c820 */ /* 0x000fe20000400000 */
[----:B------:R-:W-:Y:S03]  /*94e0*/  HGMMA.64x64x16.F32.BF16 R88, R32, gdesc[UR4].tnspB, R88, gsb0 ;  /* 0x40e0000420587df0 */ /* 0x000fe60008001858 */
[----:B------:R-:W1:Y:S01]  /*94f0*/  MUFU.EX2 R53, R51 ;  /* 0x0000003300357308 */ /* 0x000e620000000800 */
[----:B--2---:R-:W-:Y:S01]  /*9500*/  @!P6 FMUL R148, R148, R148 ;  /* 0x000000949494e220 */ /* 0x004fe20000400000 */
[----:B------:R-:W-:-:S05]  /*9510*/  FSETP.GEU.AND P6, PT, R24, -126, PT ;  /* 0xc2fc00001800780b */ /* 0x000fca0003fce000 */
[----:B------:R-:W-:Y:S01]  /*9520*/  @!P5 FMUL R36, R36, 0.5 ;  /* 0x3f0000002424d820 */ /* 0x000fe20000400000 */
[----:B---3--:R-:W-:Y:S01]  /*9530*/  @!P3 FMUL R52, R52, R52 ;  /* 0x000000343434b220 */ /* 0x008fe20000400000 */
[----:B------:R-:W-:-:S06]  /*9540*/  FSETP.GEU.AND P3, PT, R25, -126, PT ;  /* 0xc2fc00001900780b */ /* 0x000fcc0003f6e000 */
[----:B------:R-:W-:Y:S01]  /*9550*/  @!P6 FMUL R24, R24, 0.5 ;  /* 0x3f0000001818e820 */ /* 0x000fe20000400000 */
[----:B-1----:R-:W-:Y:S01]  /*9560*/  @!P4 FMUL R53, R53, R53 ;  /* 0x000000353535c220 */ /* 0x002fe20000400000 */
[----:B------:R-:W-:-:S05]  /*9570*/  FSETP.GEU.AND P4, PT, R37, -126, PT ;  /* 0xc2fc00002500780b */ /* 0x000fca0003f8e000 */
[----:B------:R-:W-:-:S08]  /*9580*/  @!P3 FMUL R25, R25, 0.5 ;  /* 0x3f0000001919b820 */ /* 0x000fd00000400000 */
[----:B------:R-:W-:-:S04]  /*9590*/  @!P4 FMUL R37, R37, 0.5 ;  /* 0x3f0000002525c820 */ /* 0x000fc80000400000 */
[----:B------:R1:W2:Y:S02]  /*95a0*/  MUFU.EX2 R55, R37 ;  /* 0x0000002500377308 */ /* 0x0002a40000000800 */
[----:B-1----:R-:W-:Y:S01]  /*95b0*/  F2FP.BF16.F32.PACK_AB R37, R53, R52 ;  /* 0x000000343525723e */ /* 0x002fe200000010ff */
[----:B------:R-:W-:-:S04]  /*95c0*/  FADD R52, R29, R52 ;  /* 0x000000341d347221 */ /* 0x000fc80000000000 */
[----:B------:R-:W-:Y:S01]  /*95d0*/  FADD R53, R52, R53 ;  /* 0x0000003534357221 */ /* 0x000fe20000000000 */
[----:B--2---:R-:W-:Y:S01]  /*95e0*/  @!P4 FMUL R55, R55, R55 ;  /* 0x000000373737c220 */ /* 0x004fe20000400000 */
[----:B------:R-:W-:-:S13]  /*95f0*/  FSETP.GEU.AND P4, PT, R56, -126, PT ;  /* 0xc2fc00003800780b */ /* 0x000fda0003f8e000 */
[----:B------:R-:W-:-:S06]  /*9600*/  @!P4 FMUL R56, R56, 0.5 ;  /* 0x3f0000003838c820 */ /* 0x000fcc0000400000 */
[----:B------:R-:W1:Y:S01]  /*9610*/  MUFU.EX2 R56, R56 ;  /* 0x0000003800387308 */ /* 0x000e620000000800 */
[----:B------:R-:W-:Y:S02]  /*9620*/  WARPGROUP.DEPBAR.LE gsb0, 0x0 ;  /* 0x00008000000079c5 */ /* 0x000fe40000010000 */
[-C--:B------:R-:W-:Y:S01]  /*9630*/  FFMA R33, R57, R21.reuse, -R122 ;  /* 0x0000001539217223 */ /* 0x080fe2000000087a */
[-C--:B------:R-:W-:Y:S01]  /*9640*/  FFMA R57, R58, R21.reuse, -R124 ;  /* 0x000000153a397223 */ /* 0x080fe2000000087c */
[----:B------:R-:W-:-:S03]  /*9650*/  FFMA R58, R64, R21, -R122 ;  /* 0x00000015403a7223 */ /* 0x000fc6000000087a */
[----:B------:R2:W3:Y:S01]  /*9660*/  MUFU.EX2 R32, R36 ;  /* 0x0000002400207308 */ /* 0x0004e20000000800 */
[----:B------:R-:W-:-:S07]  /*9670*/  FFMA R64, R74, R21, -R124 ;  /* 0x000000154a407223 */ /* 0x000fce000000087c */
[----:B------:R4:W5:Y:S01]  /*9680*/  MUFU.EX2 R35, R24 ;  /* 0x0000001800237308 */ /* 0x0009620000000800 */
[----:B--2---:R-:W-:Y:S01]  /*9690*/  F2FP.BF16.F32.PACK_AB R36, R148, R31 ;  /* 0x0000001f9424723e */ /* 0x004fe200000010ff */
[----:B-1----:R-:W-:Y:S01]  /*96a0*/  @!P4 FMUL R56, R56, R56 ;  /* 0x000000383838c220 */ /* 0x002fe20000400000 */
[----:B------:R-:W-:-:S04]  /*96b0*/  FADD R31, R28, R31 ;  /* 0x0000001f1c1f7221 */ /* 0x000fc80000000000 */
[----:B------:R-:W-:Y:S01]  /*96c0*/  FADD R31, R31, R148 ;  /* 0x000000941f1f7221 */ /* 0x000fe20000000000 */
[----:B------:R1:W2:Y:S01]  /*96d0*/  MUFU.EX2 R34, R25 ;  /* 0x0000001900227308 */ /* 0x0002a20000000800 */
[----:B----4-:R-:W-:Y:S01]  /*96e0*/  IADD3 R24, R22, 0x180, RZ ;  /* 0x0000018016187810 */ /* 0x010fe20007ffe0ff */
[----:B---3--:R-:W-:Y:S01]  /*96f0*/  @!P5 FMUL R32, R32, R32 ;  /* 0x000000202020d220 */ /* 0x008fe20000400000 */
[----:B------:R-:W-:Y:S02]  /*9700*/  FSETP.GEU.AND P5, PT, R54, -126, PT ;  /* 0xc2fc00003600780b */ /* 0x000fe40003fae000 */
[----:B------:R-:W-:Y:S01]  /*9710*/  R2UR UR6, R24 ;  /* 0x00000000180672ca */ /* 0x000fe200000e0000 */
[----:B------:R-:W-:Y:S02]  /*9720*/  VIADD R24, R22, 0x200 ;  /* 0x0000020016187836 */ /* 0x000fe40000000000 */
[----:B-1----:R-:W-:Y:S02]  /*9730*/  IMAD.MOV.U32 R25, RZ, RZ, 0x40000040 ;  /* 0x40000040ff197424 */ /* 0x002fe400078e00ff */
[----:B-----5:R-:W-:Y:S01]  /*9740*/  @!P6 FMUL R35, R35, R35 ;  /* 0x000000232323e220 */ /* 0x020fe20000400000 */
[----:B------:R-:W-:-:S02]  /*9750*/  FSETP.GEU.AND P6, PT, R33, -126, PT ;  /* 0xc2fc00002100780b */ /* 0x000fc40003fce000 */
[----:B------:R-:W-:Y:S02]  /*9760*/  R2UR UR7, R25 ;  /* 0x00000000190772ca */ /* 0x000fe400000e0000 */
[----:B------:R-:W-:Y:S01]  /*9770*/  F2FP.BF16.F32.PACK_AB R38, R35, R32 ;  /* 0x000000202326723e */ /* 0x000fe200000010ff */
[----:B--2---:R-:W-:Y:S01]  /*9780*/  @!P3 FMUL R34, R34, R34 ;  /* 0x000000222222b220 */ /* 0x004fe20000400000 */
[----:B------:R-:W-:Y:S01]  /*9790*/  FSETP.GEU.AND P3, PT, R57, -126, PT ;  /* 0xc2fc00003900780b */ /* 0x000fe20003f6e000 */
[----:B------:R-:W-:Y:S01]  /*97a0*/  @!P5 FMUL R54, R54, 0.5 ;  /* 0x3f0000003636d820 */ /* 0x000fe20000400000 */
[----:B------:R-:W-:Y:S01]  /*97b0*/  MOV R25, 0x40000040 ;  /* 0x4000004000197802 */ /* 0x000fe20000000f00 */
[----:B------:R-:W-:Y:S01]  /*97c0*/  FADD R32, R31, R32 ;  /* 0x000000201f207221 */ /* 0x000fe20000000000 */
[----:B------:R-:W-:Y:S01]  /*97d0*/  F2FP.BF16.F32.PACK_AB R39, R55, R34 ;  /* 0x000000223727723e */ /* 0x000fe200000010ff */
[----:B------:R-:W-:Y:S02]  /*97e0*/  FADD R34, R53, R34 ;  /* 0x0000002235227221 */ /* 0x000fe40000000000 */
[----:B------:R-:W-:Y:S01]  /*97f0*/  @!P6 FMUL R33, R33, 0.5 ;  /* 0x3f0000002121e820 */ /* 0x000fe20000400000 */
[----:B------:R-:W1:Y:S01]  /*9800*/  MUFU.EX2 R54, R54 ;  /* 0x0000003600367308 */ /* 0x000e620000000800 */
[----:B------:R-:W-:Y:S01]  /*9810*/  WARPGROUP.ARRIVE ;  /* 0x00000000000079c5 */ /* 0x000fe20000000000 */
[----:B------:R-:W-:Y:S01]  /*9820*/  FADD R35, R32, R35 ;  /* 0x0000002320237221 */ /* 0x000fe20000000000 */
[----:B------:R-:W-:-:S02]  /*9830*/  FADD R34, R34, R55 ;  /* 0x0000003722227221 */ /* 0x000fc40000000000 */
[----:B------:R-:W-:Y:S02]  /*9840*/  @!P3 FMUL R57, R57, 0.5 ;  /* 0x3f0000003939b820 */ /* 0x000fe40000400000 */
[----:B------:R-:W-:Y:S01]  /*9850*/  HGMMA.64x64x16.F32.BF16 R88, R36, gdesc[UR4].tnspB, R88, gsb0 ;  /* 0x40e0000424587df0 */ /* 0x000fe20008001858 */
[----:B------:R-:W2:Y:S01]  /*9860*/  MUFU.EX2 R33, R33 ;  /* 0x0000002100217308 */ /* 0x000ea20000000800 */
[----:B------:R-:W-:Y:S01]  /*9870*/  R2UR UR6, R24 ;  /* 0x00000000180672ca */ /* 0x000fe200000e0000 */
[----:B------:R-:W-:Y:S01]  /*9880*/  VIADD R24, R22, 0x280 ;  /* 0x0000028016187836 */ /* 0x000fe20000000000 */
[----:B------:R-:W-:Y:S01]  /*9890*/  R2UR UR7, R25 ;  /* 0x00000000190772ca */ /* 0x000fe200000e0000 */
[----:B------:R-:W-:-:S04]  /*98a0*/  IMAD.MOV.U32 R25, RZ, RZ, 0x40000040 ;  /* 0x40000040ff197424 */ /* 0x000fc800078e00ff */
[----:B------:R-:W3:Y:S01]  /*98b0*/  MUFU.EX2 R57, R57 ;  /* 0x0000003900397308 */ /* 0x000ee20000000800 */
[----:B-1----:R-:W-:Y:S01]  /*98c0*/  @!P5 FMUL R54, R54, R54 ;  /* 0x000000363636d220 */ /* 0x002fe20000400000 */
[----:B------:R-:W-:Y:S01]  /*98d0*/  FSETP.GEU.AND P5, PT, R60, -126, PT ;  /* 0xc2fc00003c00780b */ /* 0x000fe20003fae000 */
[----:B--2---:R-:W-:Y:S01]  /*98e0*/  @!P6 FMUL R33, R33, R33 ;  /* 0x000000212121e220 */ /* 0x004fe20000400000 */
[----:B------:R-:W-:-:S04]  /*98f0*/  FSETP.GEU.AND P6, PT, R61, -126, PT ;  /* 0xc2fc00003d00780b */ /* 0x000fc80003fce000 */
[----:B------:R-:W-:-:S07]  /*9900*/  F2FP.BF16.F32.PACK_AB R40, R33, R54 ;  /* 0x000000362128723e */ /* 0x000fce00000010ff */
[----:B------:R-:W-:Y:S01]  /*9910*/  @!P5 FMUL R60, R60, 0.5 ;  /* 0x3f0000003c3cd820 */ /* 0x000fe20000400000 */
[----:B---3--:R-:W-:Y:S01]  /*9920*/  @!P3 FMUL R57, R57, R57 ;  /* 0x000000393939b220 */ /* 0x008fe20000400000 */
[----:B------:R-:W-:-:S04]  /*9930*/  FSETP.GEU.AND P3, PT, R62, -126, PT ;  /* 0xc2fc00003e00780b */ /* 0x000fc80003f6e000 */
[----:B------:R-:W-:Y:S01]  /*9940*/  F2FP.BF16.F32.PACK_AB R41, R56, R57 ;  /* 0x000000393829723e */ /* 0x000fe200000010ff */
[----:B------:R-:W-:Y:S01]  /*9950*/  @!P6 FMUL R61, R61, 0.5 ;  /* 0x3f0000003d3de820 */ /* 0x000fe20000400000 */
[----:B------:R-:W-:-:S04]  /*9960*/  FADD R57, R34, R57 ;  /* 0x0000003922397221 */ /* 0x000fc80000000000 */
[----:B------:R-:W-:-:S03]  /*9970*/  FADD R57, R57, R56 ;  /* 0x0000003839397221 */ /* 0x000fc60000000000 */
[----:B------:R-:W-:Y:S01]  /*9980*/  @!P3 FMUL R62, R62, 0.5 ;  /* 0x3f0000003e3eb820 */ /* 0x000fe20000400000 */
[----:B------:R-:W-:Y:S02]  /*9990*/  WARPGROUP.DEPBAR.LE gsb0, 0x0 ;  /* 0x00008000000079c5 */ /* 0x000fe40000010000 */
[-C--:B------:R-:W-:Y:S01]  /*99a0*/  FFMA R39, R63, R21.reuse, -R124 ;  /* 0x000000153f277223 */ /* 0x080fe2000000087c */
[----:B------:R1:W2:Y:S01]  /*99b0*/  MUFU.EX2 R36, R60 ;  /* 0x0000003c00247308 */ /* 0x0002a20000000800 */
[----:B------:R-:W-:-:S03]  /*99c0*/  FFMA R63, R73, R21, -R122 ;  /* 0x00000015493f7223 */ /* 0x000fc6000000087a */
[----:B------:R-:W-:-:S04]  /*99d0*/  FSETP.GEU.AND P4, PT, R39, -126, PT ;  /* 0xc2fc00002700780b */ /* 0x000fc80003f8e000 */
[----:B------:R3:W4:Y:S01]  /*99e0*/  MUFU.EX2 R37, R61 ;  /* 0x0000003d00257308 */ /* 0x0007220000000800 */
[----:B-1----:R-:W-:-:S07]  /*99f0*/  FFMA R60, R66, R21, -R124 ;  /* 0x00000015423c7223 */ /* 0x002fce000000087c */
[----:B------:R1:W5:Y:S01]  /*9a00*/  MUFU.EX2 R38, R62 ;  /* 0x0000003e00267308 */ /* 0x0003620000000800 */
[----:B------:R-:W-:Y:S01]  /*9a10*/  @!P4 FMUL R39, R39, 0.5 ;  /* 0x3f0000002727c820 */ /* 0x000fe20000400000 */
[----:B--2---:R-:W-:Y:S01]  /*9a20*/  @!P5 FMUL R36, R36, R36 ;  /* 0x000000242424d220 */ /* 0x004fe20000400000 */
[----:B------:R-:W-:Y:S01]  /*9a30*/  FSETP.GEU.AND P5, PT, R58, -126, PT ;  /* 0xc2fc00003a00780b */ /* 0x000fe20003fae000 */
[----:B---3--:R-:W-:-:S04]  /*9a40*/  FFMA R61, R71, R21, -R124 ;  /* 0x00000015473d7223 */ /* 0x008fc8000000087c */
[----:B------:R-:W2:Y:S01]  /*9a50*/  MUFU.EX2 R39, R39 ;  /* 0x0000002700277308 */ /* 0x000ea20000000800 */
[----:B----4-:R-:W-:Y:S01]  /*9a60*/  @!P6 FMUL R37, R37, R37 ;  /* 0x000000252525e220 */ /* 0x010fe20000400000 */
[----:B------:R-:W-:Y:S01]  /*9a70*/  FSETP.GEU.AND P6, PT, R59, -126, PT ;  /* 0xc2fc00003b00780b */ /* 0x000fe20003fce000 */
[----:B-1----:R-:W-:-:S03]  /*9a80*/  FFMA R62, R72, R21, -R122 ;  /* 0x00000015483e7223 */ /* 0x002fc6000000087a */
[----:B------:R-:W-:Y:S02]  /*9a90*/  F2FP.BF16.F32.PACK_AB R42, R37, R36 ;  /* 0x00000024252a723e */ /* 0x000fe400000010ff */
[----:B------:R-:W-:Y:S01]  /*9aa0*/  @!P5 FMUL R58, R58, 0.5 ;  /* 0x3f0000003a3ad820 */ /* 0x000fe20000400000 */
[----:B-----5:R-:W-:Y:S01]  /*9ab0*/  @!P3 FMUL R38, R38, R38 ;  /* 0x000000262626b220 */ /* 0x020fe20000400000 */
[----:B------:R-:W-:-:S04]  /*9ac0*/  FSETP.GEU.AND P3, PT, R60, -126, PT ;  /* 0xc2fc00003c00780b */ /* 0x000fc80003f6e000 */
[----:B------:R-:W1:Y:S01]  /*9ad0*/  MUFU.EX2 R58, R58 ;  /* 0x0000003a003a7308 */ /* 0x000e620000000800 */
[----:B------:R-:W-:Y:S01]  /*9ae0*/  @!P6 FMUL R59, R59, 0.5 ;  /* 0x3f0000003b3be820 */ /* 0x000fe20000400000 */
[----:B--2---:R-:W-:Y:S01]  /*9af0*/  @!P4 FMUL R39, R39, R39 ;  /* 0x000000272727c220 */ /* 0x004fe20000400000 */
[----:B------:R-:W-:-:S04]  /*9b00*/  FSETP.GEU.AND P4, PT, R67, -126, PT ;  /* 0xc2fc00004300780b */ /* 0x000fc80003f8e000 */
[----:B------:R-:W-:Y:S02]  /*9b10*/  F2FP.BF16.F32.PACK_AB R43, R39, R38 ;  /* 0x00000026272b723e */ /* 0x000fe400000010ff */
[----:B------:R-:W-:Y:S01]  /*9b20*/  @!P3 FMUL R60, R60, 0.5 ;  /* 0x3f0000003c3cb820 */ /* 0x000fe20000400000 */
[----:B------:R-:W2:Y:S01]  /*9b30*/  MUFU.EX2 R59, R59 ;  /* 0x0000003b003b7308 */ /* 0x000ea20000000800 */
[----:B------:R-:W-:Y:S01]  /*9b40*/  FADD R38, R57, R38 ;  /* 0x0000002639267221 */ /* 0x000fe20000000000 */
[----:B------:R-:W-:-:S03]  /*9b50*/  WARPGROUP.ARRIVE ;  /* 0x00000000000079c5 */ /* 0x000fc60000000000 */
[----:B------:R-:W-:Y:S01]  /*9b60*/  FADD R39, R38, R39 ;  /* 0x0000002726277221 */ /* 0x000fe20000000000 */
[----:B------:R-:W-:Y:S02]  /*9b70*/  @!P4 FMUL R67, R67, 0.5 ;  /* 0x3f0000004343c820 */ /* 0x000fe40000400000 */
[----:B------:R-:W-:Y:S01]  /*9b80*/  HGMMA.64x64x16.F32.BF16 R88, R40, gdesc[UR4].tnspB, R88, gsb0 ;  /* 0x40e0000428587df0 */ /* 0x000fe20008001858 */
[----:B------:R-:W3:Y:S01]  /*9b90*/  MUFU.EX2 R60, R60 ;  /* 0x0000003c003c7308 */ /* 0x000ee20000000800 */
[----:B-1----:R-:W-:Y:S01]  /*9ba0*/  @!P5 FMUL R58, R58, R58 ;  /* 0x0000003a3a3ad220 */ /* 0x002fe20000400000 */
[----:B------:R-:W-:Y:S02]  /*9bb0*/  FSETP.GEU.AND P5, PT, R68, -126, PT ;  /* 0xc2fc00004400780b */ /* 0x000fe40003fae000 */
[----:B------:R-:W-:Y:S02]  /*9bc0*/  R2UR UR6, R24 ;  /* 0x00000000180672ca */ /* 0x000fe400000e0000 */
[----:B------:R-:W-:Y:S01]  /*9bd0*/  R2UR UR7, R25 ;  /* 0x00000000190772ca */ /* 0x000fe200000e0000 */
[----:B------:R-:W-:-:S02]  /*9be0*/  IMAD.MOV.U32 R25, RZ, RZ, 0x40000040 ;  /* 0x40000040ff197424 */ /* 0x000fc400078e00ff */
[----:B--2---:R-:W-:Y:S01]  /*9bf0*/  @!P6 FMUL R59, R59, R59 ;  /* 0x0000003b3b3be220 */ /* 0x004fe20000400000 */
[----:B------:R-:W-:Y:S02]  /*9c00*/  FSETP.GEU.AND P6, PT, R69, -126, PT ;  /* 0xc2fc00004500780b */ /* 0x000fe40003fce000 */
[C---:B------:R-:W-:Y:S01]  /*9c10*/  IADD3 R24, R22.reuse, 0x300, RZ ;  /* 0x0000030016187810 */ /* 0x040fe20007ffe0ff */
[----:B------:R-:W-:Y:S01]  /*9c20*/  VIADD R22, R22, 0x380 ;  /* 0x0000038016167836 */ /* 0x000fe20000000000 */
[----:B------:R-:W-:Y:S01]  /*9c30*/  F2FP.BF16.F32.PACK_AB R48, R59, R58 ;  /* 0x0000003a3b30723e */ /* 0x000fe200000010ff */
[----:B------:R-:W-:Y:S01]  /*9c40*/  @!P5 FMUL R68, R68, 0.5 ;  /* 0x3f0000004444d820 */ /* 0x000fe20000400000 */
[----:B---3--:R-:W-:Y:S01]  /*9c50*/  @!P3 FMUL R60, R60, R60 ;  /* 0x0000003c3c3cb220 */ /* 0x008fe20000400000 */
[----:B------:R-:W-:-:S06]  /*9c60*/  FSETP.GEU.AND P3, PT, R70, -126, PT ;  /* 0xc2fc00004600780b */ /* 0x000fcc0003f6e000 */
[----:B------:R-:W-:-:S07]  /*9c70*/  @!P6 FMUL R69, R69, 0.5 ;  /* 0x3f0000004545e820 */ /* 0x000fce0000400000 */
[----:B------:R-:W-:Y:S01]  /*9c80*/  @!P3 FMUL R70, R70, 0.5 ;  /* 0x3f0000004646b820 */ /* 0x000fe20000400000 */
[----:B------:R-:W-:Y:S02]  /*9c90*/  WARPGROUP.DEPBAR.LE gsb0, 0x0 ;  /* 0x00008000000079c5 */ /* 0x000fe40000010000 */
[----:B------:R-:W1:Y:S08]  /*9ca0*/  MUFU.EX2 R41, R67 ;  /* 0x0000004300297308 */ /* 0x000e700000000800 */
[----:B------:R-:W2:Y:S08]  /*9cb0*/  MUFU.EX2 R40, R68 ;  /* 0x0000004400287308 */ /* 0x000eb00000000800 */
[----:B------:R-:W3:Y:S01]  /*9cc0*/  MUFU.EX2 R43, R69 ;  /* 0x00000045002b7308 */ /* 0x000ee20000000800 */
[----:B-1----:R-:W-:Y:S01]  /*9cd0*/  @!P4 FMUL R41, R41, R41 ;  /* 0x000000292929c220 */ /* 0x002fe20000400000 */
[----:B------:R-:W-:-:S04]  /*9ce0*/  FSETP.GEU.AND P4, PT, R61, -126, PT ;  /* 0xc2fc00003d00780b */ /* 0x000fc80003f8e000 */
[----:B------:R-:W-:Y:S01]  /*9cf0*/  F2FP.BF16.F32.PACK_AB R49, R41, R60 ;  /* 0x0000003c2931723e */ /* 0x000fe200000010ff */
[----:B------:R-:W-:Y:S01]  /*9d00*/  FADD R60, R39, R60 ;  /* 0x0000003c273c7221 */ /* 0x000fe20000000000 */
[----:B------:R-:W1:Y:S01]  /*9d10*/  MUFU.EX2 R42, R70 ;  /* 0x00000046002a7308 */ /* 0x000e620000000800 */
[----:B--2---:R-:W-:Y:S01]  /*9d20*/  @!P5 FMUL R40, R40, R40 ;  /* 0x000000282828d220 */ /* 0x004fe20000400000 */
[----:B------:R-:W-:Y:S01]  /*9d30*/  FSETP.GEU.AND P5, PT, R62, -126, PT ;  /* 0xc2fc00003e00780b */ /* 0x000fe20003fae000 */
[----:B------:R-:W-:-:S04]  /*9d40*/  FADD R41, R60, R41 ;  /* 0x000000293c297221 */ /* 0x000fc80000000000 */
[----:B------:R-:W-:Y:S01]  /*9d50*/  @!P4 FMUL R61, R61, 0.5 ;  /* 0x3f0000003d3dc820 */ /* 0x000fe20000400000 */
[----:B---3--:R-:W-:Y:S01]  /*9d60*/  @!P6 FMUL R43, R43, R43 ;  /* 0x0000002b2b2be220 */ /* 0x008fe20000400000 */
[----:B------:R-:W-:-:S04]  /*9d70*/  FSETP.GEU.AND P6, PT, R63, -126, PT ;  /* 0xc2fc00003f00780b */ /* 0x000fc80003fce000 */
[----:B------:R-:W2:Y:S01]  /*9d80*/  MUFU.EX2 R61, R61 ;  /* 0x0000003d003d7308 */ /* 0x000ea20000000800 */
[----:B------:R-:W-:Y:S01]  /*9d90*/  F2FP.BF16.F32.PACK_AB R50, R43, R40 ;  /* 0x000000282b32723e */ /* 0x000fe200000010ff */
[----:B------:R-:W-:Y:S01]  /*9da0*/  @!P5 FMUL R62, R62, 0.5 ;  /* 0x3f0000003e3ed820 */ /* 0x000fe20000400000 */
[----:B-1----:R-:W-:Y:S01]  /*9db0*/  @!P3 FMUL R42, R42, R42 ;  /* 0x0000002a2a2ab220 */ /* 0x002fe20000400000 */
[----:B------:R-:W-:-:S04]  /*9dc0*/  FSETP.GEU.AND P3, PT, R64, -126, PT ;  /* 0xc2fc00004000780b */ /* 0x000fc80003f6e000 */
[----:B------:R-:W1:Y:S01]  /*9dd0*/  MUFU.EX2 R62, R62 ;  /* 0x0000003e003e7308 */ /* 0x000e620000000800 */
[----:B------:R-:W-:-:S07]  /*9de0*/  @!P6 FMUL R63, R63, 0.5 ;  /* 0x3f0000003f3fe820 */ /* 0x000fce0000400000 */
[----:B------:R-:W3:Y:S01]  /*9df0*/  MUFU.EX2 R63, R63 ;  /* 0x0000003f003f7308 */ /* 0x000ee20000000800 */
[----:B--2---:R-:W-:Y:S01]  /*9e00*/  @!P4 FMUL R61, R61, R61 ;  /* 0x0000003d3d3dc220 */ /* 0x004fe20000400000 */
[----:B------:R-:W-:Y:S01]  /*9e10*/  FSETP.GEU.AND P4, PT, R75, -126, PT ;  /* 0xc2fc00004b00780b */ /* 0x000fe20003f8e000 */
[----:B------:R-:W-:-:S03]  /*9e20*/  @!P3 FMUL R64, R64, 0.5 ;  /* 0x3f0000004040b820 */ /* 0x000fc60000400000 */
[----:B------:R-:W-:Y:S01]  /*9e30*/  F2FP.BF16.F32.PACK_AB R51, R61, R42 ;  /* 0x0000002a3d33723e */ /* 0x000fe200000010ff */
[----:B------:R-:W-:Y:S02]  /*9e40*/  FADD R42, R41, R42 ;  /* 0x0000002a292a7221 */ /* 0x000fe40000000000 */
[----:B------:R-:W2:Y:S01]  /*9e50*/  MUFU.EX2 R64, R64 ;  /* 0x0000004000407308 */ /* 0x000ea20000000800 */
[----:B------:R-:W-:Y:S01]  /*9e60*/  WARPGROUP.ARRIVE ;  /* 0x00000000000079c5 */ /* 0x000fe20000000000 */
[----:B-1----:R-:W-:Y:S01]  /*9e70*/  @!P5 FMUL R62, R62, R62 ;  /* 0x0000003e3e3ed220 */ /* 0x002fe20000400000 */
[----:B------:R-:W-:Y:S01]  /*9e80*/  FSETP.GEU.AND P5, PT, R76, -126, PT ;  /* 0xc2fc00004c00780b */ /* 0x000fe20003fae000 */
[----:B------:R-:W-:Y:S02]  /*9e90*/  FADD R61, R42, R61 ;  /* 0x0000003d2a3d7221 */ /* 0x000fe40000000000 */
[----:B------:R-:W-:Y:S01]  /*9ea0*/  @!P4 FMUL R75, R75, 0.5 ;  /* 0x3f0000004b4bc820 */ /* 0x000fe20000400000 */
[----:B------:R-:W-:Y:S01]  /*9eb0*/  HGMMA.64x64x16.F32.BF16 R88, R48, gdesc[UR4].tnspB, R88, gsb0 ;  /* 0x40e0000430587df0 */ /* 0x000fe20008001858 */
[----:B---3--:R-:W-:Y:S01]  /*9ec0*/  @!P6 FMUL R63, R63, R63 ;  /* 0x0000003f3f3fe220 */ /* 0x008fe20000400000 */
[----:B------:R-:W-:-:S02]  /*9ed0*/  FSETP.GEU.AND P6, PT, R77, -126, PT ;  /* 0xc2fc00004d00780b */ /* 0x000fc40003fce000 */
[----:B------:R-:W-:Y:S02]  /*9ee0*/  R2UR UR6, R24 ;  /* 0x00000000180672ca */ /* 0x000fe400000e0000 */
[----:B------:R-:W-:Y:S02]  /*9ef0*/  R2UR UR7, R25 ;  /* 0x00000000190772ca */ /* 0x000fe400000e0000 */
[----:B------:R-:W-:Y:S01]  /*9f00*/  F2FP.BF16.F32.PACK_AB R44, R63, R62 ;  /* 0x0000003e3f2c723e */ /* 0x000fe200000010ff */
[----:B------:R-:W-:Y:S01]  /*9f10*/  @!P5 FMUL R76, R76, 0.5 ;  /* 0x3f0000004c4cd820 */ /* 0x000fe20000400000 */
[----:B--2---:R-:W-:Y:S01]  /*9f20*/  @!P3 FMUL R64, R64, R64 ;  /* 0x000000404040b220 */ /* 0x004fe20000400000 */
[----:B------:R-:W-:-:S04]  /*9f30*/  FSETP.GEU.AND P3, PT, R78, -126, PT ;  /* 0xc2fc00004e00780b */ /* 0x000fc80003f6e000 */
[----:B------:R-:W-:-:S09]  /*9f40*/  @!P6 FMUL R77, R77, 0.5 ;  /* 0x3f0000004d4de820 */ /* 0x000fd20000400000 */
[----:B------:R-:W-:-:S04]  /*9f50*/  @!P3 FMUL R78, R78, 0.5 ;  /* 0x3f0000004e4eb820 */ /* 0x000fc80000400000 */
[----:B------:R-:W1:Y:S02]  /*9f60*/  MUFU.EX2 R15, R78 ;  /* 0x0000004e000f7308 */ /* 0x000e640000000800 */
[----:B-1----:R-:W-:Y:S01]  /*9f70*/  @!P3 FMUL R15, R15, R15 ;  /* 0x0000000f0f0fb220 */ /* 0x002fe20000400000 */
[----:B------:R-:W-:-:S13]  /*9f80*/  FSETP.GEU.AND P3, PT, R82, -126, PT ;  /* 0xc2fc00005200780b */ /* 0x000fda0003f6e000 */
[----:B------:R-:W-:-:S04]  /*9f90*/  @!P3 FMUL R82, R82, 0.5 ;  /* 0x3f0000005252b820 */ /* 0x000fc80000400000 */
[----:B------:R-:W1:Y:S01]  /*9fa0*/  MUFU.EX2 R25, R82 ;  /* 0x0000005200197308 */ /* 0x000e620000000800 */
[----:B------:R-:W-:-:S07]  /*9fb0*/  WARPGROUP.DEPBAR.LE gsb0, 0x0 ;  /* 0x00008000000079c5 */ /* 0x000fce0000010000 */
[----:B------:R-:W2:Y:S01]  /*9fc0*/  MUFU.EX2 R49, R75 ;  /* 0x0000004b00317308 */ /* 0x000ea20000000800 */
[-CC-:B------:R-:W-:Y:S01]  /*9fd0*/  FFMA R50, R79, R21.reuse, -R124.reuse ;  /* 0x000000154f327223 */ /* 0x180fe2000000087c */
[----:B------:R-:W-:Y:S01]  /*9fe0*/  FFMA R21, R87, R21, -R124 ;  /* 0x0000001557157223 */ /* 0x000fe2000000087c */
[----:B-1----:R-:W-:Y:S01]  /*9ff0*/  @!P3 FMUL R25, R25, R25 ;  /* 0x000000191919b220 */ /* 0x002fe20000400000 */
[----:B------:R-:W-:-:S04]  /*a000*/  FSETP.GEU.AND P3, PT, R86, -126, PT ;  /* 0xc2fc00005600780b */ /* 0x000fc80003f6e000 */
[----:B------:R-:W1:Y:S08]  /*a010*/  MUFU.EX2 R48, R76 ;  /* 0x0000004c00307308 */ /* 0x000e700000000800 */
[----:B------:R-:W3:Y:S01]  /*a020*/  MUFU.EX2 R51, R77 ;  /* 0x0000004d00337308 */ /* 0x000ee20000000800 */
[----:B--2---:R-:W-:Y:S01]  /*a030*/  @!P4 FMUL R49, R49, R49 ;  /* 0x000000313131c220 */ /* 0x004fe20000400000 */
[----:B------:R-:W-:Y:S01]  /*a040*/  FSETP.GEU.AND P4, PT, R50, -126, PT ;  /* 0xc2fc00003200780b */ /* 0x000fe20003f8e000 */
[----:B------:R-:W-:-:S03]  /*a050*/  @!P3 FMUL R86, R86, 0.5 ;  /* 0x3f0000005656b820 */ /* 0x000fc60000400000 */
[----:B------:R-:W-:Y:S01]  /*a060*/  F2FP.BF16.F32.PACK_AB R45, R49, R64 ;  /* 0x00000040312d723e */ /* 0x000fe200000010ff */
[----:B------:R-:W-:Y:S01]  /*a070*/  FADD R64, R61, R64 ;  /* 0x000000403d407221 */ /* 0x000fe20000000000 */
[----:B-1----:R-:W-:Y:S01]  /*a080*/  @!P5 FMUL R48, R48, R48 ;  /* 0x000000303030d220 */ /* 0x002fe20000400000 */
[----:B------:R-:W-:Y:S01]  /*a090*/  FSETP.GEU.AND P5, PT, R80, -126, PT ;  /* 0xc2fc00005000780b */ /* 0x000fe20003fae000 */
[----:B------:R-:W1:Y:S01]  /*a0a0*/  MUFU.EX2 R86, R86 ;  /* 0x0000005600567308 */ /* 0x000e620000000800 */
[----:B------:R-:W-:-:S04]  /*a0b0*/  FADD R64, R64, R49 ;  /* 0x0000003140407221 */ /* 0x000fc80000000000 */
[----:B------:R-:W-:Y:S01]  /*a0c0*/  @!P4 FMUL R50, R50, 0.5 ;  /* 0x3f0000003232c820 */ /* 0x000fe20000400000 */
[----:B---3--:R-:W-:Y:S01]  /*a0d0*/  @!P6 FMUL R51, R51, R51 ;  /* 0x000000333333e220 */ /* 0x008fe20000400000 */
[----:B------:R-:W-:-:S04]  /*a0e0*/  FSETP.GEU.AND P6, PT, R81, -126, PT ;  /* 0xc2fc00005100780b */ /* 0x000fc80003fce000 */
[----:B------:R-:W2:Y:S01]  /*a0f0*/  MUFU.EX2 R50, R50 ;  /* 0x0000003200327308 */ /* 0x000ea20000000800 */
[----:B------:R-:W-:Y:S01]  /*a100*/  F2FP.BF16.F32.PACK_AB R46, R51, R48 ;  /* 0x00000030332e723e */ /* 0x000fe200000010ff */
[----:B------:R-:W-:Y:S01]  /*a110*/  @!P5 FMUL R80, R80, 0.5 ;  /* 0x3f0000005050d820 */ /* 0x000fe20000400000 */
[----:B-1----:R-:W-:-:S05]  /*a120*/  @!P3 FMUL R86, R86, R86 ;  /* 0x000000565656b220 */ /* 0x002fca0000400000 */
[----:B------:R-:W1:Y:S01]  /*a130*/  MUFU.EX2 R13, R80 ;  /* 0x00000050000d7308 */ /* 0x000e620000000800 */
[----:B------:R-:W-:-:S07]  /*a140*/  @!P6 FMUL R81, R81, 0.5 ;  /* 0x3f0000005151e820 */ /* 0x000fce0000400000 */
[----:B------:R-:W3:Y:S01]  /*a150*/  MUFU.EX2 R24, R81 ;  /* 0x0000005100187308 */ /* 0x000ee20000000800 */
[----:B--2---:R-:W-:Y:S01]  /*a160*/  @!P4 FMUL R50, R50, R50 ;  /* 0x000000323232c220 */ /* 0x004fe20000400000 */
[----:B------:R-:W-:-:S04]  /*a170*/  FSETP.GEU.AND P4, PT, R83, -126, PT ;  /* 0xc2fc00005300780b */ /* 0x000fc80003f8e000 */
[----:B------:R-:W-:Y:S01]  /*a180*/  F2FP.BF16.F32.PACK_AB R47, R50, R15 ;  /* 0x0000000f322f723e */ /* 0x000fe200000010ff */
[----:B------:R-:W-:Y:S01]  /*a190*/  FADD R15, R64, R15 ;  /* 0x0000000f400f7221 */ /* 0x000fe20000000000 */
[----:B-1----:R-:W-:Y:S02]  /*a1a0*/  @!P5 FMUL R13, R13, R13 ;  /* 0x0000000d0d0dd220 */ /* 0x002fe40000400000 */
[----:B------:R-:W-:Y:S01]  /*a1b0*/  WARPGROUP.ARRIVE ;  /* 0x00000000000079c5 */ /* 0x000fe20000000000 */
[----:B------:R-:W-:Y:S01]  /*a1c0*/  FSETP.GEU.AND P5, PT, R84, -126, PT ;  /* 0xc2fc00005400780b */ /* 0x000fe20003fae000 */
[----:B------:R-:W-:-:S03]  /*a1d0*/  FADD R50, R15, R50 ;  /* 0x000000320f327221 */ /* 0x000fc60000000000 */
[----:B------:R-:W-:Y:S01]  /*a1e0*/  @!P4 FMUL R83, R83, 0.5 ;  /* 0x3f0000005353c820 */ /* 0x000fe20000400000 */
[----:B------:R-:W-:Y:S01]  /*a1f0*/  HGMMA.64x64x16.F32.BF16 R88, R44, gdesc[UR4].tnspB, R88, gsb0 ;  /* 0x40e000042c587df0 */ /* 0x000fe20008001858 */
[----:B---3--:R-:W-:Y:S01]  /*a200*/  @!P6 FMUL R24, R24, R24 ;  /* 0x000000181818e220 */ /* 0x008fe20000400000 */
[----:B------:R-:W-:Y:S02]  /*a210*/  FSETP.GEU.AND P6, PT, R85, -126, PT ;  /* 0xc2fc00005500780b */ /* 0x000fe40003fce000 */
[----:B------:R-:W-:Y:S01]  /*a220*/  R2UR UR6, R22 ;  /* 0x00000000160672ca */ /* 0x000fe200000e0000 */
[----:B------:R-:W-:Y:S01]  /*a230*/  FADD R22, R35, R54 ;  /* 0x0000003623167221 */ /* 0x000fe20000000000 */
[----:B------:R-:W-:Y:S02]  /*a240*/  R2UR UR7, R23 ;  /* 0x00000000170772ca */ /* 0x000fe400000e0000 */
[----:B------:R-:W-:Y:S01]  /*a250*/  @!P5 FMUL R84, R84, 0.5 ;  /* 0x3f0000005454d820 */ /* 0x000fe20000400000 */
[----:B------:R-:W-:Y:S01]  /*a260*/  F2FP.BF16.F32.PACK_AB R52, R24, R13 ;  /* 0x0000000d1834723e */ /* 0x000fe200000010ff */
[----:B------:R-:W-:Y:S01]  /*a270*/  FADD R33, R22, R33 ;  /* 0x0000002116217221 */ /* 0x000fe20000000000 */
[----:B------:R-:W-:-:S03]  /*a280*/  SEL R23, R7, RZ, P2 ;  /* 0x000000ff07177207 */ /* 0x000fc60001000000 */
[----:B------:R-:W1:Y:S01]  /*a290*/  MUFU.EX2 R84, R84 ;  /* 0x0000005400547308 */ /* 0x000e620000000800 */
[----:B------:R-:W-:Y:S01]  /*a2a0*/  @!P6 FMUL R85, R85, 0.5 ;  /* 0x3f0000005555e820 */ /* 0x000fe20000400000 */
[----:B------:R-:W-:Y:S01]  /*a2b0*/  FADD R36, R33, R36 ;  /* 0x0000002421247221 */ /* 0x000fe20000000000 */
[----:B------:R-:W-:-:S03]  /*a2c0*/  IMAD R7, R23, 0x8, R14 ;  /* 0x0000000817077824 */ /* 0x000fc600078e020e */
[----:B------:R-:W-:Y:S02]  /*a2d0*/  FADD R37, R36, R37 ;  /* 0x0000002524257221 */ /* 0x000fe40000000000 */
[----:B------:R-:W2:Y:S01]  /*a2e0*/  MUFU.EX2 R85, R85 ;  /* 0x0000005500557308 */ /* 0x000ea20000000800 */
[----:B------:R-:W-:Y:S01]  /*a2f0*/  PRMT R7, RZ, 0x654, R7 ;  /* 0x00000654ff077816 */ /* 0x000fe20000000007 */
[----:B------:R-:W-:-:S04]  /*a300*/  FADD R58, R37, R58 ;  /* 0x0000003a253a7221 */ /* 0x000fc80000000000 */
[----:B------:R-:W-:Y:S01]  /*a310*/  FADD R59, R58, R59 ;  /* 0x0000003b3a3b7221 */ /* 0x000fe20000000000 */
[----:B-1----:R-:W-:-:S03]  /*a320*/  @!P5 FMUL R84, R84, R84 ;  /* 0x000000545454d220 */ /* 0x002fc60000400000 */
[----:B------:R-:W-:-:S04]  /*a330*/  FADD R40, R59, R40 ;  /* 0x000000283b287221 */ /* 0x000fc80000000000 */
[----:B------:R-:W-:Y:S01]  /*a340*/  FADD R43, R40, R43 ;  /* 0x0000002b282b7221 */ /* 0x000fe20000000000 */
[----:B--2---:R-:W-:-:S03]  /*a350*/  @!P6 FMUL R85, R85, R85 ;  /* 0x000000555555e220 */ /* 0x004fc60000400000 */
[----:B------:R-:W-:Y:S02]  /*a360*/  FADD R62, R43, R62 ;  /* 0x0000003e2b3e7221 */ /* 0x000fe40000000000 */
[----:B------:R-:W-:Y:S02]  /*a370*/  F2FP.BF16.F32.PACK_AB R54, R85, R84 ;  /* 0x000000545536723e */ /* 0x000fe400000010ff */
[----:B------:R-:W-:-:S04]  /*a380*/  FADD R63, R62, R63 ;  /* 0x0000003f3e3f7221 */ /* 0x000fc80000000000 */
[----:B------:R-:W-:-:S04]  /*a390*/  FADD R48, R63, R48 ;  /* 0x000000303f307221 */ /* 0x000fc80000000000 */
[----:B------:R-:W-:-:S04]  /*a3a0*/  FADD R48, R48, R51 ;  /* 0x0000003330307221 */ /* 0x000fc80000000000 */
[----:B------:R-:W-:-:S04]  /*a3b0*/  FADD R13, R48, R13 ;  /* 0x0000000d300d7221 */ /* 0x000fc80000000000 */
[----:B------:R-:W-:-:S04]  /*a3c0*/  FADD R13, R13, R24 ;  /* 0x000000180d0d7221 */ /* 0x000fc80000000000 */
[----:B------:R-:W-:-:S04]  /*a3d0*/  FADD R13, R13, R84 ;  /* 0x000000540d0d7221 */ /* 0x000fc80000000000 */
[----:B------:R-:W-:Y:S01]  /*a3e0*/  FADD R15, R13, R85 ;  /* 0x000000550d0f7221 */ /* 0x000fe20000000000 */
[----:B------:R-:W-:Y:S02]  /*a3f0*/  WARPGROUP.DEPBAR.LE gsb0, 0x0 ;  /* 0x00008000000079c5 */ /* 0x000fe40000010000 */
[----:B------:R-:W1:Y:S02]  /*a400*/  MUFU.EX2 R44, R83 ;  /* 0x00000053002c7308 */ /* 0x000e640000000800 */
[----:B-1----:R-:W-:Y:S01]  /*a410*/  @!P4 FMUL R44, R44, R44 ;  /* 0x0000002c2c2cc220 */ /* 0x002fe20000400000 */
[----:B------:R-:W-:-:S04]  /*a420*/  FSETP.GEU.AND P4, PT, R21, -126, PT ;  /* 0xc2fc00001500780b */ /* 0x000fc80003f8e000 */
[----:B------:R-:W-:Y:S01]  /*a430*/  F2FP.BF16.F32.PACK_AB R53, R44, R25 ;  /* 0x000000192c35723e */ /* 0x000fe200000010ff */
[----:B------:R-:W-:-:S04]  /*a440*/  FADD R25, R50, R25 ;  /* 0x0000001932197221 */ /* 0x000fc80000000000 */
[----:B------:R-:W-:-:S04]  /*a450*/  FADD R25, R25, R44 ;  /* 0x0000002c19197221 */ /* 0x000fc80000000000 */
[----:B------:R-:W-:Y:S01]  /*a460*/  @!P4 FMUL R21, R21, 0.5 ;  /* 0x3f0000001515c820 */ /* 0x000fe20000400000 */
[----:B------:R-:W-:-:S05]  /*a470*/  FADD R25, R25, R86 ;  /* 0x0000005619197221 */ /* 0x000fca0000000000 */
[----:B------:R-:W1:Y:S02]  /*a480*/  MUFU.EX2 R21, R21 ;  /* 0x0000001500157308 */ /* 0x000e640000000800 */
[----:B-1----:R-:W-:-:S04]  /*a490*/  @!P4 FMUL R21, R21, R21 ;  /* 0x000000151515c220 */ /* 0x002fc80000400000 */
[----:B------:R-:W-:Y:S01]  /*a4a0*/  FADD R13, R25, R21 ;  /* 0x00000015190d7221 */ /* 0x000fe20000000000 */
[----:B------:R-:W-:-:S04]  /*a4b0*/  F2FP.BF16.F32.PACK_AB R55, R21, R86 ;  /* 0x000000561537723e */ /* 0x000fc800000010ff */
        /* <DEDUP_REMOVED lines=11> */
.L_x_49:
        /* <DEDUP_REMOVED lines=10> */
.L_x_50:
[----:B------:R-:W-:Y:S01]  /*a610*/  IMAD R21, R5, 0x4000, R2 ;  /* 0x0000400005157824 */ /* 0x000fe200078e0202 */
        /* <DEDUP_REMOVED lines=8> */
[----:B------:R-:W-:Y:S01]  /*a6a0*/  VIADD R5, R5, 0x1 ;  /* 0x0000000105057836 */ /* 0x000fe20000000000 */
[----:B------:R-:W-:Y:S01]  /*a6b0*/  UMOV UR10, URZ ;  /* 0x0000003f000a7c82 */ /* 0x000fe20008000000 */
[----:B------:R-:W-:Y:S01]  /*a6c0*/  UMOV UR12, UR36 ;  /* 0x00000024000c7c82 */ /* 0x000fe20008000000 */
[----:B------:R-:W-:Y:S01]  /*a6d0*/  UMOV UR13, UR37 ;  /* 0x00000025000d7c82 */ /* 0x000fe20008000000 */
[----:B------:R-:W-:Y:S01]  /*a6e0*/  IADD3 R9, R9, 0x1, RZ ;  /* 0x0000000109097810 */ /* 0x000fe20007ffe0ff */
[----:B------:R-:W-:Y:S01]  /*a6f0*/  USHF.L.U32 UR11, UR11, 0x7, URZ ;  /* 0x000000070b0b7899 */ /* 0x000fe2000800063f */
[----:B------:R-:W-:Y:S01]  /*a700*/  ISETP.NE.AND P1, PT, R5, 0x4, PT ;  /* 0x000000040500780c */ /* 0x000fe20003f25270 */
[----:B------:R-:W-:-:S02]  /*a710*/  UIADD3 UR9, UR9, 0x12000, URZ ;  /* 0x0001200009097890 */ /* 0x000fc4000fffe03f */
[----:B------:R-:W-:Y:S01]  /*a720*/  UIADD3 UR8, UR8, 0x2000, URZ ;  /* 0x0000200008087890 */ /* 0x000fe2000fffe03f */
[----:B-12---:R-:W-:Y:S02]  /*a730*/  SEL R7, RZ, 0x1, P1 ;  /* 0x00000001ff077807 */ /* 0x006fe40000800000 */
[----:B------:R-:W-:Y:S02]  /*a740*/  SEL R5, R5, RZ, P1 ;  /* 0x000000ff05057207 */ /* 0x000fe40000800000 */
[----:B------:R-:W-:-:S04]  /*a750*/  LOP3.LUT R6, R6, R7, RZ, 0x3c, !PT ;  /* 0x0000000706067212 */ /* 0x000fc800078e3cff */
[----:B------:R2:W-:Y:S02]  /*a760*/  UTMALDG.4D [UR8], [UR6], desc[UR18] ;  /* 0x00001208060075b4 */ /* 0x0005e40008019000 */
[----:B--2---:R-:W-:Y:S01]  /*a770*/  NOP ;  /* 0x0000000000007918 */ /* 0x004fe20000000000 */
.L_x_48:
[----:B------:R-:W-:Y:S05]  /*a780*/  BSYNC B0 ;  /* 0x0000000000007941 */ /* 0x000fea0003800000 */
.L_x_47:
[----:B------:R-:W-:-:S07]  /*a790*/  VIADD R8, R8, 0xffffffff ;  /* 0xffffffff08087836 */ /* 0x000fce0000000000 */
.L_x_46:
[C---:B------:R-:W-:Y:S01]  /*a7a0*/  ISETP.GT.AND P3, PT, R20.reuse, 0x1, PT ;  /* 0x000000011400780c */ /* 0x040fe20003f64270 */
[----:B------:R-:W-:Y:S01]  /*a7b0*/  VIADD R17, R17, 0x1 ;  /* 0x0000000111117836 */ /* 0x000fe20000000000 */
[----:B-1----:R-:W-:Y:S01]  /*a7c0*/  IADD3 R7, R23, 0x1, RZ ;  /* 0x0000000117077810 */ /* 0x002fe20007ffe0ff */
[----:B------:R-:W-:Y:S01]  /*a7d0*/  VIADD R20, R20, 0xffffffff ;  /* 0xffffffff14147836 */ /* 0x000fe20000000000 */
[----:B------:R-:W-:Y:S01]  /*a7e0*/  MOV R22, R18 ;  /* 0x0000001200167202 */ /* 0x000fe20000000f00 */
[----:B------:R-:W-:Y:S01]  /*a7f0*/  VIADD R12, R12, 0x80 ;  /* 0x000000800c0c7836 */ /* 0x000fe20000000000 */
[----:B------:R-:W-:Y:S02]  /*a800*/  ISETP.NE.AND P1, PT, R17, 0x4, PT ;  /* 0x000000041100780c */ /* 0x000fe40003f25270 */
[----:B------:R-:W-:Y:S02]  /*a810*/  ISETP.NE.AND P2, PT, R7, 0x4, PT ;  /* 0x000000040700780c */ /* 0x000fe40003f45270 */
[----:B------:R-:W-:-:S02]  /*a820*/  SEL R21, RZ, 0x1, P1 ;  /* 0x00000001ff157807 */ /* 0x000fc40000800000 */
[----:B------:R-:W-:Y:S02]  /*a830*/  SEL R17, R17, RZ, P1 ;  /* 0x000000ff11117207 */ /* 0x000fe40000800000 */
[----:B------:R-:W-:Y:S01]  /*a840*/  LOP3.LUT R4, R4, R21, RZ, 0x3c, !PT ;  /* 0x0000001504047212 */ /* 0x000fe200078e3cff */
[----:B------:R-:W-:Y:S01]  /*a850*/  IMAD.MOV.U32 R21, RZ, RZ, R19 ;  /* 0x000000ffff157224 */ /* 0x000fe200078e0013 */
[----:B------:R-:W-:Y:S01]  /*a860*/  SEL R7, R7, RZ, P2 ;  /* 0x000000ff07077207 */ /* 0x000fe20001000000 */
[----:B------:R-:W-:Y:S06]  /*a870*/  @P3 BRA `(.L_x_51) ;  /* 0xffffffc400c03947 */ /* 0x000fec000383ffff */
.L_x_37:
[----:B------:R-:W-:Y:S05]  /*a880*/  WARPSYNC.ALL ;  /* 0x0000000000007948 */ /* 0x000fea0003800000 */
[----:B------:R-:W2:Y:S01]  /*a890*/  SHFL.BFLY PT, R0, R15, 0x1, 0x1f ;  /* 0x0c201f000f007f89 */ /* 0x000ea200000e0000 */
[----:B------:R-:W-:Y:S01]  /*a8a0*/  BSSY B0, `(.L_x_52) ;  /* 0x0000023000007945 */ /* 0x000fe20003800000 */
[----:B------:R-:W-:Y:S01]  /*a8b0*/  IMAD.MOV.U32 R7, RZ, RZ, 0x7f800000 ;  /* 0x7f800000ff077424 */ /* 0x000fe200078e00ff */
[----:B------:R-:W-:Y:S01]  /*a8c0*/  MOV R8, 0x3f800000 ;  /* 0x3f80000000087802 */ /* 0x000fe20000000f00 */
[----:B------:R-:W3:Y:S01]  /*a8d0*/  SHFL.BFLY PT, R4, R13, 0x1, 0x1f ;  /* 0x0c201f000d047f89 */ /* 0x000ee200000e0000 */
[----:B------:R-:W-:-:S02]  /*a8e0*/  IMAD.MOV.U32 R9, RZ, RZ, 0x7f800000 ;  /* 0x7f800000ff097424 */ /* 0x000fc400078e00ff */
[----:B--2---:R-:W-:Y:S01]  /*a8f0*/  FADD R0, R0, R15 ;  /* 0x0000000f00007221 */ /* 0x004fe20000000000 */
[----:B---3--:R-:W-:-:S04]  /*a900*/  FADD R14, R4, R13 ;  /* 0x0000000d040e7221 */ /* 0x008fc80000000000 */
[----:B------:R-:W2:Y:S01]  /*a910*/  SHFL.BFLY PT, R3, R0, 0x2, 0x1f ;  /* 0x0c401f0000037f89 */ /* 0x000ea200000e0000 */
[----:B------:R-:W-:-:S03]  /*a920*/  IMAD.MOV.U32 R4, RZ, RZ, 0x3f800000 ;  /* 0x3f800000ff047424 */ /* 0x000fc600078e00ff */
[----:B------:R-:W3:Y:S01]  /*a930*/  SHFL.BFLY PT, R17, R14, 0x2, 0x1f ;  /* 0x0c401f000e117f89 */ /* 0x000ee200000e0000 */
[C---:B--2---:R-:W-:Y:S01]  /*a940*/  FSETP.NE.AND P0, PT, R0.reuse, -R3, PT ;  /* 0x800000030000720b */ /* 0x044fe20003f05000 */
[----:B------:R-:W-:Y:S01]  /*a950*/  FADD R3, R0, R3 ;  /* 0x0000000300037221 */ /* 0x000fe20000000000 */
[----:B---3--:R-:W-:-:S11]  /*a960*/  FADD R6, R14, R17 ;  /* 0x000000110e067221 */ /* 0x008fd60000000000 */
[----:B------:R-:W-:Y:S05]  /*a970*/  @!P0 BRA `(.L_x_53) ;  /* 0x0000000000548947 */ /* 0x000fea0003800000 */
[----:B------:R-:W-:Y:S01]  /*a980*/  IADD3 R0, R3, 0x1800000, RZ ;  /* 0x0180000003007810 */ /* 0x000fe20007ffe0ff */
[----:B------:R-:W-:Y:S03]  /*a990*/  BSSY B1, `(.L_x_54) ;  /* 0x000000c000017945 */ /* 0x000fe60003800000 */
[----:B------:R-:W-:-:S04]  /*a9a0*/  LOP3.LUT R0, R0, 0x7f800000, RZ, 0xc0, !PT ;  /* 0x7f80000000007812 */ /* 0x000fc800078ec0ff */
[----:B------:R-:W-:-:S13]  /*a9b0*/  ISETP.GT.U32.AND P0, PT, R0, 0x1ffffff, PT ;  /* 0x01ffffff0000780c */ /* 0x000fda0003f04070 */
[----:B------:R-:W-:Y:S05]  /*a9c0*/  @P0 BRA `(.L_x_55) ;  /* 0x0000000000100947 */ /* 0x000fea0003800000 */
[----:B------:R-:W-:-:S07]  /*a9d0*/  MOV R12, 0xa9f0 ;  /* 0x0000a9f0000c7802 */ /* 0x000fce0000000f00 */
[----:B-1----:R-:W-:Y:S05]  /*a9e0*/  CALL.REL.NOINC `($__internal_0_$__cuda_sm20_rcp_rn_f32_slowpath) ;  /* 0x00000010005c7944 */ /* 0x002fea0003c00000 */
[----:B------:R-:W-:Y:S01]  /*a9f0*/  IMAD.MOV.U32 R4, RZ, RZ, R0 ;  /* 0x000000ffff047224 */ /* 0x000fe200078e0000 */
[----:B------:R-:W-:Y:S06]  /*aa00*/  BRA `(.L_x_56) ;  /* 0x0000000000107947 */ /* 0x000fec0003800000 */
.L_x_55:
[----:B------:R-:W2:Y:S02]  /*aa10*/  MUFU.RCP R4, R3 ;  /* 0x0000000300047308 */ /* 0x000ea40000001000 */
[----:B--2---:R-:W-:-:S04]  /*aa20*/  FFMA R0, R3, R4, -1 ;  /* 0xbf80000003007423 */ /* 0x004fc80000000004 */
[----:B------:R-:W-:-:S04]  /*aa30*/  FADD.FTZ R5, -R0, -RZ ;  /* 0x800000ff00057221 */ /* 0x000fc80000010100 */
[----:B------:R-:W-:-:S07]  /*aa40*/  FFMA R4, R4, R5, R4 ;  /* 0x0000000504047223 */ /* 0x000fce0000000004 */
.L_x_56:
[----:B------:R-:W-:Y:S05]  /*aa50*/  BSYNC B1 ;  /* 0x0000000000017941 */ /* 0x000fea0003800000 */
.L_x_54:
[----:B------:R-:W-:Y:S01]  /*aa60*/  FSETP.GEU.AND P0, PT, |R3|, 1.175494350822287508e-38, PT ;  /* 0x008000000300780b */ /* 0x000fe20003f0e200 */
[----:B------:R-:W-:-:S12]  /*aa70*/  ULDC UR6, c[0x0][0x600] ;  /* 0x0001800000067ab9 */ /* 0x000fd80000000800 */
[----:B------:R-:W-:-:S04]  /*aa80*/  @!P0 FMUL R3, R3, 16777216 ;  /* 0x4b80000003038820 */ /* 0x000fc80000400000 */
[----:B------:R-:W2:Y:S02]  /*aa90*/  MUFU.LG2 R0, R3 ;  /* 0x0000000300007308 */ /* 0x000ea40000000c00 */
[----:B--2---:R-:W-:-:S04]  /*aaa0*/  @!P0 FADD R0, R0, -24 ;  /* 0xc1c0000000008421 */ /* 0x004fc80000000000 */
[----:B------:R-:W-:-:S04]  /*aab0*/  FMUL R9, R0, 0.69314718246459960938 ;  /* 0x3f31721800097820 */ /* 0x000fc80000400000 */
[----:B------:R-:W-:-:S07]  /*aac0*/  FFMA R9, R18, UR6, R9 ;  /* 0x0000000612097c23 */ /* 0x000fce0008000009 */
.L_x_53:
[----:B------:R-:W-:Y:S05]  /*aad0*/  BSYNC B0 ;  /* 0x0000000000007941 */ /* 0x000fea0003800000 */
.L_x_52:
[----:B------:R-:W-:Y:S01]  /*aae0*/  FSETP.NE.AND P0, PT, R14, -R17, PT ;  /* 0x800000110e00720b */ /* 0x000fe20003f05000 */
[----:B------:R-:W-:Y:S01]  /*aaf0*/  ULDC UR4, c[0x0][0x608] ;  /* 0x0001820000047ab9 */ /* 0x000fe20000000800 */
[----:B------:R-:W-:Y:S01]  /*ab00*/  BSSY B0, `(.L_x_57) ;  /* 0x0000029000007945 */ /* 0x000fe20003800000 */
[----:B------:R-:W-:-:S04]  /*ab10*/  FMUL R4, R4, UR4 ;  /* 0x0000000404047c20 */ /* 0x000fc80008400000 */
        /* <DEDUP_REMOVED lines=16> */
[----:B------:R-:W-:Y:S06]  /*ac20*/  @!P0 BRA `(.L_x_58) ;  /* 0x0000000000588947 */ /* 0x000fec0003800000 */
[----:B------:R-:W-:Y:S01]  /*ac30*/  VIADD R0, R6, 0x1800000 ;  /* 0x0180000006007836 */ /* 0x000fe20000000000 */
[----:B------:R-:W-:Y:S04]  /*ac40*/  BSSY B1, `(.L_x_59) ;  /* 0x000000d000017945 */ /* 0x000fe80003800000 */
[----:B------:R-:W-:-:S04]  /*ac50*/  LOP3.LUT R0, R0, 0x7f800000, RZ, 0xc0, !PT ;  /* 0x7f80000000007812 */ /* 0x000fc800078ec0ff */
[----:B------:R-:W-:-:S13]  /*ac60*/  ISETP.GT.U32.AND P0, PT, R0, 0x1ffffff, PT ;  /* 0x01ffffff0000780c */ /* 0x000fda0003f04070 */
[----:B------:R-:W-:Y:S05]  /*ac70*/  @P0 BRA `(.L_x_60) ;  /* 0x0000000000140947 */ /* 0x000fea0003800000 */
[----:B------:R-:W-:Y:S02]  /*ac80*/  MOV R3, R6 ;  /* 0x0000000600037202 */ /* 0x000fe40000000f00 */
[----:B------:R-:W-:-:S07]  /*ac90*/  MOV R12, 0xacb0 ;  /* 0x0000acb0000c7802 */ /* 0x000fce0000000f00 */
[----:B-1----:R-:W-:Y:S05]  /*aca0*/  CALL.REL.NOINC `($__internal_0_$__cuda_sm20_rcp_rn_f32_slowpath) ;  /* 0x0000000c00ac7944 */ /* 0x002fea0003c00000 */
[----:B------:R-:W-:Y:S01]  /*acb0*/  IMAD.MOV.U32 R8, RZ, RZ, R0 ;  /* 0x000000ffff087224 */ /* 0x000fe200078e0000 */
[----:B------:R-:W-:Y:S06]  /*acc0*/  BRA `(.L_x_61) ;  /* 0x0000000000107947 */ /* 0x000fec0003800000 */
.L_x_60:
[----:B------:R-:W2:Y:S02]  /*acd0*/  MUFU.RCP R3, R6 ;  /* 0x0000000600037308 */ /* 0x000ea40000001000 */
[----:B--2---:R-:W-:-:S04]  /*ace0*/  FFMA R0, R6, R3, -1 ;  /* 0xbf80000006007423 */ /* 0x004fc80000000003 */
[----:B------:R-:W-:-:S04]  /*acf0*/  FADD.FTZ R0, -R0, -RZ ;  /* 0x800000ff00007221 */ /* 0x000fc80000010100 */
[----:B------:R-:W-:-:S07]  /*ad00*/  FFMA R8, R3, R0, R3 ;  /* 0x0000000003087223 */ /* 0x000fce0000000003 */
.L_x_61:
[----:B------:R-:W-:Y:S05]  /*ad10*/  BSYNC B1 ;  /* 0x0000000000017941 */ /* 0x000fea0003800000 */
.L_x_59:
[----:B------:R-:W-:Y:S01]  /*ad20*/  FSETP.GEU.AND P0, PT, |R6|, 1.175494350822287508e-38, PT ;  /* 0x008000000600780b */ /* 0x000fe20003f0e200 */
[----:B------:R-:W-:-:S12]  /*ad30*/  ULDC UR4, c[0x0][0x600] ;  /* 0x0001800000047ab9 */ /* 0x000fd80000000800 */
[----:B------:R-:W-:-:S04]  /*ad40*/  @!P0 FMUL R6, R6, 16777216 ;  /* 0x4b80000006068820 */ /* 0x000fc80000400000 */
[----:B------:R-:W2:Y:S02]  /*ad50*/  MUFU.LG2 R0, R6 ;  /* 0x0000000600007308 */ /* 0x000ea40000000c00 */
[----:B--2---:R-:W-:-:S04]  /*ad60*/  @!P0 FADD R0, R0, -24 ;  /* 0xc1c0000000008421 */ /* 0x004fc80000000000 */
[----:B------:R-:W-:-:S04]  /*ad70*/  FMUL R0, R0, 0.69314718246459960938 ;  /* 0x3f31721800007820 */ /* 0x000fc80000400000 */
[----:B------:R-:W-:-:S07]  /*ad80*/  FFMA R7, R19, UR4, R0 ;  /* 0x0000000413077c23 */ /* 0x000fce0008000000 */
.L_x_58:
[----:B------:R-:W-:Y:S05]  /*ad90*/  BSYNC B0 ;  /* 0x0000000000007941 */ /* 0x000fea0003800000 */
.L_x_57:
[C---:B------:R-:W-:Y:S01]  /*ada0*/  LOP3.LUT P0, RZ, R16.reuse, 0x3, RZ, 0xc0, !PT ;  /* 0x0000000310ff7812 */ /* 0x040fe2000780c0ff */
[----:B------:R-:W-:Y:S01]  /*adb0*/  ULDC UR4, c[0x0][0x608] ;  /* 0x0001820000047ab9 */ /* 0x000fe20000000800 */
[----:B------:R-:W-:Y:S01]  /*adc0*/  LOP3.LUT R17, R16, 0x7f, RZ, 0xc0, !PT ;  /* 0x0000007f10117812 */ /* 0x000fe200078ec0ff */
[----:B------:R-:W-:Y:S01]  /*add0*/  ULDC.64 UR8, c[0x0][0x208] ;  /* 0x0000820000087ab9 */ /* 0x000fe20000000a00 */
[----:B------:R-:W-:Y:S01]  /*ade0*/  FMUL R8, R8, UR4 ;  /* 0x0000000408087c20 */ /* 0x000fe20008400000 */
[----:B------:R-:W-:Y:S01]  /*adf0*/  BSSY B0, `(.L_x_62) ;  /* 0x0000018000007945 */ /* 0x000fe20003800000 */
[----:B------:R-:W-:-:S07]  /*ae00*/  SHF.R.U32.HI R18, RZ, 0x5, R17 ;  /* 0x00000005ff127819 */ /* 0x000fce0000011611 */
[----:B------:R-:W-:Y:S05]  /*ae10*/  @P0 BRA `(.L_x_63) ;  /* 0x0000000000540947 */ /* 0x000fea0003800000 */
[----:B------:R-:W2:Y:S01]  /*ae20*/  S2UR UR4, SR_CTAID.X ;  /* 0x00000000000479c3 */ /* 0x000ea20000002500 */
[----:B------:R-:W-:Y:S01]  /*ae30*/  SHF.R.U32.HI R0, RZ, 0x2, R16 ;  /* 0x00000002ff007819 */ /* 0x000fe20000011610 */
[----:B------:R-:W-:-:S03]  /*ae40*/  IMAD.SHL.U32 R3, R18, 0x10, RZ ;  /* 0x0000001012037824 */ /* 0x000fc600078e00ff */
[----:B------:R-:W-:-:S04]  /*ae50*/  LOP3.LUT R0, R0, 0x7, RZ, 0xc0, !PT ;  /* 0x0000000700007812 */ /* 0x000fc800078ec0ff */
[----:B------:R-:W-:Y:S01]  /*ae60*/  LOP3.LUT R0, R3, 0xfffffff0, R0, 0xe2, !PT ;  /* 0xfffffff003007812 */ /* 0x000fe200078ee200 */
[----:B--2---:R-:W-:-:S03]  /*ae70*/  USHF.L.U32 UR6, UR4, 0x6, URZ ;  /* 0x0000000604067899 */ /* 0x004fc6000800063f */
[----:B------:R-:W-:Y:S02]  /*ae80*/  ULDC.64 UR4, c[0x0][0x688] ;  /* 0x0001a20000047ab9 */ /* 0x000fe40000000a00 */
[----:B------:R-:W-:Y:S02]  /*ae90*/  UIMAD UR4, UR36, UR4, UR6 ;  /* 0x00000004240472a4 */ /* 0x000fe4000f8e0206 */
[----:B------:R-:W-:Y:S02]  /*aea0*/  LOP3.LUT R3, R0, UR6, RZ, 0xfc, !PT ;  /* 0x0000000600037c12 */ /* 0x000fe4000f8efcff */
[----:B------:R-:W-:Y:S02]  /*aeb0*/  UIMAD UR4, UR37, UR5, UR4 ;  /* 0x00000005250472a4 */ /* 0x000fe4000f8e0204 */
[C---:B------:R-:W-:Y:S01]  /*aec0*/  IADD3 R4, R3.reuse, 0x8, RZ ;  /* 0x0000000803047810 */ /* 0x040fe20007ffe0ff */
[----:B------:R-:W-:Y:S02]  /*aed0*/  ULDC UR5, c[0x0][0x288] ;  /* 0x0000a20000057ab9 */ /* 0x000fe40000000800 */
[----:B------:R-:W-:-:S02]  /*aee0*/  ISETP.GE.U32.AND P0, PT, R3, UR5, PT ;  /* 0x0000000503007c0c */ /* 0x000fc4000bf06070 */
[----:B------:R-:W-:Y:S02]  /*aef0*/  IADD3 R0, P2, R0, UR4, RZ ;  /* 0x0000000400007c10 */ /* 0x000fe4000ff5e0ff */
[----:B------:R-:W-:Y:S01]  /*af00*/  ISETP.GE.U32.AND P1, PT, R4, UR5, PT ;  /* 0x0000000504007c0c */ /* 0x000fe2000bf26070 */
[----:B------:R-:W-:Y:S02]  /*af10*/  ULDC.64 UR4, c[0x0][0x680] ;  /* 0x0001a00000047ab9 */ /* 0x000fe40000000a00 */
[----:B------:R-:W-:Y:S01]  /*af20*/  IMAD.X R3, RZ, RZ, RZ, P2 ;  /* 0x000000ffff037224 */ /* 0x000fe200010e06ff */
[----:B------:R-:W-:-:S04]  /*af30*/  LEA R4, P2, R0, UR4, 0x2 ;  /* 0x0000000400047c11 */ /* 0x000fc8000f8410ff */
[----:B------:R-:W-:-:S05]  /*af40*/  LEA.HI.X R5, R0, UR5, R3, 0x2, P2 ;  /* 0x0000000500057c11 */ /* 0x000fca00090f1403 */
[----:B------:R2:W-:Y:S04]  /*af50*/  @!P0 STG.E desc[UR8][R4.64], R9 ;  /* 0x0000000904008986 */ /* 0x0005e8000c101908 */
[----:B------:R2:W-:Y:S02]  /*af60*/  @!P1 STG.E desc[UR8][R4.64+0x20], R7 ;  /* 0x0000200704009986 */ /* 0x0005e4000c101908 */
.L_x_63:
[----:B------:R-:W-:Y:S05]  /*af70*/  BSYNC B0 ;  /* 0x0000000000007941 */ /* 0x000fea0003800000 */
.L_x_62:
[----:B------:R-:W-:Y:S01]  /*af80*/  ULDC.64 UR4, c[0x0][0x730] ;  /* 0x0001cc0000047ab9 */ /* 0x000fe20000000a00 */
[-C--:B------:R-:W-:Y:S01]  /*af90*/  FMUL R90, R90, R8.reuse ;  /* 0x000000085a5a7220 */ /* 0x080fe20000400000 */
[----:B------:R-:W-:Y:S01]  /*afa0*/  ISETP.NE.U32.AND P0, PT, RZ, UR4, PT ;  /* 0x00000004ff007c0c */ /* 0x000fe2000bf05070 */
[-C--:B------:R-:W-:Y:S01]  /*afb0*/  FMUL R22, R91, R8.reuse ;  /* 0x000000085b167220 */ /* 0x080fe20000400000 */
[-C--:B------:R-:W-:Y:S01]  /*afc0*/  FMUL R94, R94, R8.reuse ;  /* 0x000000085e5e7220 */ /* 0x080fe20000400000 */
[-C--:B------:R-:W-:Y:S01]  /*afd0*/  FMUL R24, R95, R8.reuse ;  /* 0x000000085f187220 */ /* 0x080fe20000400000 */
[----:B------:R-:W-:Y:S01]  /*afe0*/  ISETP.NE.AND.EX P0, PT, RZ, UR5, PT, P0 ;  /* 0x00000005ff007c0c */ /* 0x000fe2000bf05300 */
        /* <DEDUP_REMOVED lines=12> */
[----:B------:R-:W-:Y:S06]  /*b0b0*/  @P0 BRA `(.L_x_64) ;  /* 0x0000000000200947 */ /* 0x000fec0003800000 */
[----:B------:R-:W-:Y:S02]  /*b0c0*/  ULDC.64 UR4, c[0x0][0x728] ;  /* 0x0001ca0000047ab9 */ /* 0x000fe40000000a00 */
[----:B------:R-:W-:-:S04]  /*b0d0*/  ISETP.NE.U32.AND P0, PT, RZ, UR4, PT ;  /* 0x00000004ff007c0c */ /* 0x000fc8000bf05070 */
[----:B------:R-:W-:-:S13]  /*b0e0*/  ISETP.NE.AND.EX P0, PT, RZ, UR5, PT, P0 ;  /* 0x00000005ff007c0c */ /* 0x000fda000bf05300 */
[----:B------:R-:W-:Y:S05]  /*b0f0*/  @!P0 BRA `(.L_x_65) ;  /* 0x00000000000c8947 */ /* 0x000fea0003800000 */
[----:B--2---:R-:W2:Y:S02]  /*b100*/  LDC.64 R4, c[0x0][0x728] ;  /* 0x0001ca00ff047b82 */ /* 0x004ea40000000a00 */
[----:B--2---:R4:W5:Y:S01]  /*b110*/  LDG.E R4, desc[UR8][R4.64] ;  /* 0x0000000804047981 */ /* 0x004962000c1e1900 */
[----:B------:R-:W-:Y:S05]  /*b120*/  BRA `(.L_x_64) ;  /* 0x0000000000047947 */ /* 0x000fea0003800000 */
.L_x_65:
[----:B--2---:R-:W3:Y:S02]  /*b130*/  LDC R4, c[0x0][0x720] ;  /* 0x0001c800ff047b82 */ /* 0x004ee40000000800 */
.L_x_64:
[----:B------:R-:W-:Y:S01]  /*b140*/  MOV R0, RZ ;  /* 0x000000ff00007202 */ /* 0x000fe20000000f00 */
[----:B---3-5:R-:W-:-:S03]  /*b150*/  IMAD.MOV.U32 R19, RZ, RZ, R4 ;  /* 0x000000ffff137224 */ /* 0x028fc600078e0004 */
[----:B------:R-:W-:-:S13]  /*b160*/  LOP3.LUT P0, RZ, R0, 0x1bf, RZ, 0xc0, !PT ;  /* 0x000001bf00ff7812 */ /* 0x000fda000780c0ff */
[----:B------:R-:W-:Y:S05]  /*b170*/  @!P0 BRA `(.L_x_66) ;  /* 0x0000000000408947 */ /* 0x000fea0003800000 */
[----:B------:R-:W-:Y:S01]  /*b180*/  MOV R0, 0x0 ;  /* 0x0000000000007802 */ /* 0x000fe20000000f00 */
[----:B------:R-:W-:Y:S01]  /*b190*/  ULDC.64 UR4, c[0x4][0x68] ;  /* 0x01001a0000047ab9 */ /* 0x000fe20000000a00 */
[----:B------:R-:W-:Y:S01]  /*b1a0*/  ULDC.64 UR6, c[0x4][0x8] ;  /* 0x0100020000067ab9 */ /* 0x000fe20000000a00 */
[----:B--2---:R-:W-:Y:S01]  /*b1b0*/  MOV R4, UR4 ;  /* 0x0000000400047c02 */ /* 0x004fe20008000f00 */
[----:B------:R2:W3:Y:S01]  /*b1c0*/  LDC.64 R14, c[0x4][R0] ;  /* 0x01000000000e7b82 */ /* 0x0004e20000000a00 */
[----:B----4-:R-:W-:Y:S01]  /*b1d0*/  IMAD.U32 R5, RZ, RZ, UR5 ;  /* 0x00000005ff057e24 */ /* 0x010fe2000f8e00ff */
[----:B------:R-:W-:Y:S01]  /*b1e0*/  ULDC.64 UR4, c[0x4][0x70] ;  /* 0x01001c0000047ab9 */ /* 0x000fe20000000a00 */
[----:B------:R-:W-:Y:S01]  /*b1f0*/  IMAD.U32 R10, RZ, RZ, UR6 ;  /* 0x00000006ff0a7e24 */ /* 0x000fe2000f8e00ff */
[----:B------:R-:W-:Y:S01]  /*b200*/  MOV R7, UR5 ;  /* 0x0000000500077c02 */ /* 0x000fe20008000f00 */
[----:B------:R-:W-:Y:S01]  /*b210*/  IMAD.U32 R6, RZ, RZ, UR4 ;  /* 0x00000004ff067e24 */ /* 0x000fe2000f8e00ff */
[----:B------:R-:W-:Y:S01]  /*b220*/  MOV R8, 0x70 ;  /* 0x0000007000087802 */ /* 0x000fe20000000f00 */
[----:B------:R-:W-:-:S02]  /*b230*/  IMAD.U32 R11, RZ, RZ, UR7 ;  /* 0x00000007ff0b7e24 */ /* 0x000fc4000f8e00ff */
[----:B------:R-:W-:Y:S02]  /*b240*/  IMAD.MOV.U32 R12, RZ, RZ, 0x1 ;  /* 0x00000001ff0c7424 */ /* 0x000fe400078e00ff */
[----:B--2---:R-:W-:-:S07]  /*b250*/  IMAD.MOV.U32 R13, RZ, RZ, RZ ;  /* 0x000000ffff0d7224 */ /* 0x004fce00078e00ff */
[----:B-1----:R-:W-:-:S07]  /*b260*/  LEPC R20, `(.L_x_66) ;  /* 0x000000001014794e */ /* 0x002fce0000000000 */
[----:B---3--:R-:W-:Y:S05]  /*b270*/  CALL.ABS.NOINC R14 ;  /* 0x000000000e007343 */ /* 0x008fea0003c00000 */
.L_x_66:
        /* <DEDUP_REMOVED lines=18> */
.L_x_67:
[----:B------:R-:W-:Y:S01]  /*b3a0*/  ULDC.64 UR4, c[0x0][0x730] ;  /* 0x0001cc0000047ab9 */ /* 0x000fe20000000a00 */
[----:B------:R-:W-:Y:S02]  /*b3b0*/  SHF.L.U32 R0, R16, 0x5, RZ ;  /* 0x0000000510007819 */ /* 0x000fe400000006ff */
[----:B------:R-:W-:Y:S02]  /*b3c0*/  ISETP.NE.U32.AND P0, PT, RZ, UR4, PT ;  /* 0x00000004ff007c0c */ /* 0x000fe4000bf05070 */
[----:B--2---:R-:W-:Y:S02]  /*b3d0*/  SHF.R.U32.HI R4, RZ, 0x1, R16 ;  /* 0x00000001ff047819 */ /* 0x004fe40000011610 */
[----:B------:R-:W-:Y:S02]  /*b3e0*/  ISETP.NE.AND.EX P0, PT, RZ, UR5, PT, P0 ;  /* 0x00000005ff007c0c */ /* 0x000fe4000bf05300 */
[C---:B------:R-:W-:Y:S02]  /*b3f0*/  LOP3.LUT R3, R0.reuse, 0xc0, RZ, 0xc0, !PT ;  /* 0x000000c000037812 */ /* 0x040fe400078ec0ff */
[----:B----4-:R-:W-:-:S02]  /*b400*/  LOP3.LUT R5, R0, 0x20, RZ, 0xc0, !PT ;  /* 0x0000002000057812 */ /* 0x010fc400078ec0ff */
[----:B------:R-:W-:Y:S01]  /*b410*/  LOP3.LUT R3, R3, 0x8, R4, 0xf8, !PT ;  /* 0x0000000803037812 */ /* 0x000fe200078ef804 */
[----:B------:R-:W-:Y:S01]  /*b420*/  IMAD.SHL.U32 R4, R16, 0x4, RZ ;  /* 0x0000000410047824 */ /* 0x000fe200078e00ff */
[----:B------:R-:W-:Y:S01]  /*b430*/  IADD3 R17, R17, 0x1f, RZ ;  /* 0x0000001f11117810 */ /* 0x000fe20007ffe0ff */
[----:B------:R-:W-:Y:S01]  /*b440*/  IMAD R5, R18, 0x200, R5 ;  /* 0x0000020012057824 */ /* 0x000fe200078e0205 */
[----:B------:R-:W-:Y:S02]  /*b450*/  LOP3.LUT R0, R0, 0x100, RZ, 0xc0, !PT ;  /* 0x0000010000007812 */ /* 0x000fe400078ec0ff */
[----:B------:R-:W-:Y:S01]  /*b460*/  LOP3.LUT R3, R3, 0x18, R4, 0x78, !PT ;  /* 0x0000001803037812 */ /* 0x000fe200078e7804 */
[----:B------:R-:W2:Y:S01]  /*b470*/  @P0 LDC R19, c[0x0][0x720] ;  /* 0x0001c800ff130b82 */ /* 0x000ea20000000800 */
[----:B------:R-:W-:Y:S02]  /*b480*/  ISETP.GT.U32.AND P1, PT, R17, 0x3e, PT ;  /* 0x0000003e1100780c */ /* 0x000fe40003f24070 */
[----:B------:R-:W-:-:S02]  /*b490*/  IADD3 R3, R3, R5, R0 ;  /* 0x0000000503037210 */ /* 0x000fc40007ffe000 */
[----:B------:R-:W-:-:S03]  /*b4a0*/  LOP3.LUT P0, RZ, R16, 0x4, RZ, 0xc0, !PT ;  /* 0x0000000410ff7812 */ /* 0x000fc6000780c0ff */
[----:B------:R-:W-:Y:S02]  /*b4b0*/  IMAD R3, R3, 0x2, R2 ;  /* 0x0000000203037824 */ /* 0x000fe400078e0202 */
[-C--:B--2---:R-:W-:Y:S01]  /*b4c0*/  FMUL R88, R88, R19.reuse ;  /* 0x0000001358587220 */ /* 0x084fe20000400000 */
[-C--:B------:R-:W-:Y:S01]  /*b4d0*/  FMUL R89, R89, R19.reuse ;  /* 0x0000001359597220 */ /* 0x080fe20000400000 */
[-C--:B------:R-:W-:Y:S01]  /*b4e0*/  FMUL R0, R90, R19.reuse ;  /* 0x000000135a007220 */ /* 0x080fe20000400000 */
[-C--:B------:R-:W-:Y:S01]  /*b4f0*/  FMUL R5, R22, R19.reuse ;  /* 0x0000001316057220 */ /* 0x080fe20000400000 */
[-C--:B------:R-:W-:Y:S01]  /*b500*/  FMUL R96, R96, R19.reuse ;  /* 0x0000001360607220 */ /* 0x080fe20000400000 */
[-C--:B------:R-:W-:Y:S01]  /*b510*/  FMUL R97, R97, R19.reuse ;  /* 0x0000001361617220 */ /* 0x080fe20000400000 */
[----:B------:R-:W-:Y:S01]  /*b520*/  F2FP.BF16.F32.PACK_AB R88, R89, R88 ;  /* 0x000000585958723e */ /* 0x000fe200000010ff */
[-C--:B------:R-:W-:Y:S01]  /*b530*/  FMUL R92, R92, R19.reuse ;  /* 0x000000135c5c7220 */ /* 0x080fe20000400000 */
[----:B------:R-:W-:Y:S01]  /*b540*/  F2FP.BF16.F32.PACK_AB R89, R5, R0 ;  /* 0x000000000559723e */ /* 0x000fe200000010ff */
        /* <DEDUP_REMOVED lines=9> */
[----:B------:R-:W-:-:S02]  /*b5e0*/  IMAD.MOV.U32 R0, RZ, RZ, 0x10 ;  /* 0x00000010ff007424 */ /* 0x000fc400078e00ff */
        /* <DEDUP_REMOVED lines=15> */
[----:B------:R-:W-:Y:S01]  /*b6e0*/  F2FP.BF16.F32.PACK_AB R96, R97, R96 ;  /* 0x000000606160723e */ /* 0x000fe200000010ff */
[----:B------:R-:W-:Y:S01]  /*b6f0*/  FMUL R19, R118, R19 ;  /* 0x0000001376137220 */ /* 0x000fe20000400000 */
[----:B------:R-:W-:-:S02]  /*b700*/  F2FP.BF16.F32.PACK_AB R90, R93, R92 ;  /* 0x0000005c5d5a723e */ /* 0x000fc400000010ff */
[----:B------:R-:W-:Y:S02]  /*b710*/  F2FP.BF16.F32.PACK_AB R91, R7, R4 ;  /* 0x00000004075b723e */ /* 0x000fe400000010ff */
[----:B------:R-:W-:Y:S02]  /*b720*/  F2FP.BF16.F32.PACK_AB R97, R9, R6 ;  /* 0x000000060961723e */ /* 0x000fe400000010ff */
[----:B------:R-:W-:Y:S02]  /*b730*/  F2FP.BF16.F32.PACK_AB R98, R101, R100 ;  /* 0x000000646562723e */ /* 0x000fe400000010ff */
[----:B------:R-:W-:Y:S02]  /*b740*/  F2FP.BF16.F32.PACK_AB R99, R11, R8 ;  /* 0x000000080b63723e */ /* 0x000fe400000010ff */
[----:B------:R-:W-:Y:S01]  /*b750*/  SEL R0, R0, 0xfffffff0, !P0 ;  /* 0xfffffff000007807 */ /* 0x000fe20004000000 */
[----:B------:R-:W-:Y:S06]  /*b760*/  @P1 BRA `(.L_x_68) ;  /* 0x0000000000041947 */ /* 0x000fec0003800000 */
[----:B------:R-:W-:-:S04]  /*b770*/  DEPBAR.LE SB0, 0x1 ;  /* 0x000080400000791a */ /* 0x000fc80000000000 */
.L_x_68:
[----:B------:R-:W-:Y:S05]  /*b780*/  WARPSYNC.ALL ;  /* 0x0000000000007948 */ /* 0x000fea0003800000 */
[----:B------:R-:W-:Y:S01]  /*b790*/  BAR.SYNC.DEFER_BLOCKING 0x1, 0x80 ;  /* 0x0042000000007b1d */ /* 0x000fe20000010000 */
[----:B------:R-:W-:Y:S02]  /*b7a0*/  LEA R0, R0, R3, 0x1 ;  /* 0x0000000300007211 */ /* 0x000fe400078e08ff */
[----:B------:R-:W-:Y:S02]  /*b7b0*/  F2FP.BF16.F32.PACK_AB R104, R105, R104 ;  /* 0x000000686968723e */ /* 0x000fe400000010ff */
[----:B------:R-:W-:Y:S01]  /*b7c0*/  F2FP.BF16.F32.PACK_AB R112, R113, R112 ;  /* 0x000000707170723e */ /* 0x000fe200000010ff */
[----:B------:R-:W-:Y:S01]  /*b7d0*/  BSSY B0, `(.L_x_69) ;  /* 0x000001d000007945 */ /* 0x000fe20003800000 */
[----:B------:R-:W-:-:S02]  /*b7e0*/  F2FP.BF16.F32.PACK_AB R105, R10, R13 ;  /* 0x0000000d0a69723e */ /* 0x000fc400000010ff */
[----:B------:R-:W-:Y:S02]  /*b7f0*/  F2FP.BF16.F32.PACK_AB R106, R109, R108 ;  /* 0x0000006c6d6a723e */ /* 0x000fe400000010ff */
[----:B------:R-:W-:Y:S02]  /*b800*/  F2FP.BF16.F32.PACK_AB R107, R12, R15 ;  /* 0x0000000f0c6b723e */ /* 0x000fe400000010ff */
[----:B------:R-:W-:Y:S02]  /*b810*/  F2FP.BF16.F32.PACK_AB R113, R14, R17 ;  /* 0x000000110e71723e */ /* 0x000fe400000010ff */
[----:B------:R-:W-:Y:S02]  /*b820*/  F2FP.BF16.F32.PACK_AB R114, R117, R116 ;  /* 0x000000747572723e */ /* 0x000fe400000010ff */
[----:B------:R-:W-:Y:S01]  /*b830*/  F2FP.BF16.F32.PACK_AB R115, R16, R19 ;  /* 0x000000131073723e */ /* 0x000fe200000010ff */
[----:B------:R2:W-:Y:S04]  /*b840*/  STSM.16.M88.4 [R3], R88 ;  /* 0x0000005803007844 */ /* 0x0005e80000000200 */
[----:B------:R2:W-:Y:S01]  /*b850*/  STSM.16.M88.4 [R0], R96 ;  /* 0x0000006000007844 */ /* 0x0005e20000000200 */
[----:B------:R-:W-:Y:S01]  /*b860*/  @!PT LDS RZ, [RZ] ;  /* 0x00000000fffff984 */ /* 0x000fe20000000800 */
[----:B------:R-:W-:Y:S01]  /*b870*/  @!PT LDS RZ, [RZ] ;  /* 0x00000000fffff984 */ /* 0x000fe20000000800 */
[----:B------:R-:W-:Y:S01]  /*b880*/  @!PT LDS RZ, [RZ] ;  /* 0x00000000fffff984 */ /* 0x000fe20000000800 */
[----:B------:R-:W-:Y:S01]  /*b890*/  @!PT LDS RZ, [RZ] ;  /* 0x00000000fffff984 */ /* 0x000fe20000000800 */
[----:B------:R3:W-:Y:S06]  /*b8a0*/  MEMBAR.ALL.CTA ;  /* 0x0000000000007992 */ /* 0x0007ec0000008000 */
[----:B---3--:R-:W3:Y:S02]  /*b8b0*/  FENCE.VIEW.ASYNC.S ;  /* 0x00000000000073c6 */ /* 0x008ee40000000000 */
[----:B---3--:R-:W-:Y:S06]  /*b8c0*/  BAR.SYNC.DEFER_BLOCKING 0x1, 0x80 ;  /* 0x0042000000007b1d */ /* 0x008fec0000010000 */
[----:B------:R-:W-:Y:S05]  /*b8d0*/  @P1 BRA `(.L_x_70) ;  /* 0x0000000000301947 */ /* 0x000fea0003800000 */
[----:B------:R-:W3:Y:S01]  /*b8e0*/  S2UR UR10, SR_CTAID.X ;  /* 0x00000000000a79c3 */ /* 0x000ee20000002500 */
[----:B------:R-:W-:Y:S01]  /*b8f0*/  ULDC.64 UR4, c[0x0][0x198] ;  /* 0x0000660000047ab9 */ /* 0x000fe20000000a00 */
[----:B------:R-:W-:Y:S01]  /*b900*/  R2UR UR8, R2 ;  /* 0x00000000020872ca */ /* 0x000fe200000e0000 */
[----:B------:R-:W-:Y:S01]  /*b910*/  UIADD3 UR4, UP0, UR4, 0x670, URZ ;  /* 0x0000067004047890 */ /* 0x000fe2000ff1e03f */
[----:B------:R-:W-:Y:S01]  /*b920*/  UMOV UR9, URZ ;  /* 0x0000003f00097c82 */ /* 0x000fe20008000000 */
[----:B------:R-:W-:Y:S02]  /*b930*/  UMOV UR11, UR36 ;  /* 0x00000024000b7c82 */ /* 0x000fe40008000000 */
[----:B------:R-:W-:Y:S01]  /*b940*/  UIADD3.X UR5, URZ, UR5, URZ, UP0, !UPT ;  /* 0x000000053f057290 */ /* 0x000fe200087fe43f */
[----:B------:R-:W-:Y:S01]  /*b950*/  UMOV UR12, UR37 ;  /* 0x00000025000c7c82 */ /* 0x000fe20008000000 */
[----:B---3--:R-:W-:-:S09]  /*b960*/  USHF.L.U32 UR10, UR10, 0x6, URZ ;  /* 0x000000060a0a7899 */ /* 0x008fd2000800063f */
[----:B------:R3:W-:Y:S01]  /*b970*/  UTMASTG.4D [UR8], [UR4] ;  /* 0x00000008040073b5 */ /* 0x0007e20008018000 */
[----:B------:R0:W-:Y:S01]  /*b980*/  UTMACMDFLUSH ;  /* 0x00000000000079b7 */ /* 0x0001e20000000000 */
[----:B---3--:R-:W-:-:S04]  /*b990*/  DEPBAR.LE SB0, 0x1 ;  /* 0x000080400000791a */ /* 0x008fc80000000000 */
.L_x_70:
[----:B------:R-:W-:Y:S05]  /*b9a0*/  BSYNC B0 ;  /* 0x0000000000007941 */ /* 0x000fea0003800000 */
.L_x_69:
[----:B------:R-:W-:Y:S06]  /*b9b0*/  BAR.SYNC.DEFER_BLOCKING 0x1, 0x80 ;  /* 0x0042000000007b1d */ /* 0x000fec0000010000 */
[----:B------:R-:W-:Y:S01]  /*b9c0*/  BSSY B0, `(.L_x_71) ;  /* 0x0000017000007945 */ /* 0x000fe20003800000 */
[----:B------:R3:W-:Y:S04]  /*b9d0*/  STSM.16.M88.4 [R3+0x1000], R104 ;  /* 0x0010006803007844 */ /* 0x0007e80000000200 */
[----:B------:R3:W-:Y:S01]  /*b9e0*/  STSM.16.M88.4 [R0+0x1000], R112 ;  /* 0x0010007000007844 */ /* 0x0007e20000000200 */
[----:B------:R-:W-:Y:S01]  /*b9f0*/  @!PT LDS RZ, [RZ] ;  /* 0x00000000fffff984 */ /* 0x000fe20000000800 */
[----:B------:R-:W-:Y:S01]  /*ba00*/  @!PT LDS RZ, [RZ] ;  /* 0x00000000fffff984 */ /* 0x000fe20000000800 */
[----:B------:R-:W-:Y:S01]  /*ba10*/  @!PT LDS RZ, [RZ] ;  /* 0x00000000fffff984 */ /* 0x000fe20000000800 */
[----:B------:R-:W-:Y:S01]  /*ba20*/  @!PT LDS RZ, [RZ] ;  /* 0x00000000fffff984 */ /* 0x000fe20000000800 */
[----:B------:R4:W-:Y:S06]  /*ba30*/  MEMBAR.ALL.CTA ;  /* 0x0000000000007992 */ /* 0x0009ec0000008000 */
[----:B----4-:R-:W4:Y:S02]  /*ba40*/  FENCE.VIEW.ASYNC.S ;  /* 0x00000000000073c6 */ /* 0x010f240000000000 */
[----:B----4-:R-:W-:Y:S06]  /*ba50*/  BAR.SYNC.DEFER_BLOCKING 0x1, 0x80 ;  /* 0x0042000000007b1d */ /* 0x010fec0000010000 */
[----:B------:R-:W-:Y:S05]  /*ba60*/  @P1 BRA `(.L_x_72) ;  /* 0x0000000000301947 */ /* 0x000fea0003800000 */
[----:B------:R-:W4:Y:S01]  /*ba70*/  S2UR UR10, SR_CTAID.X ;  /* 0x00000000000a79c3 */ /* 0x000f220000002500 */
[----:B------:R-:W-:Y:S01]  /*ba80*/  R2UR UR8, R2 ;  /* 0x00000000020872ca */ /* 0x000fe200000e0000 */
[----:B------:R-:W-:Y:S01]  /*ba90*/  ULDC.64 UR4, c[0x0][0x198] ;  /* 0x0000660000047ab9 */ /* 0x000fe20000000a00 */
[----:B------:R-:W-:Y:S01]  /*baa0*/  UMOV UR9, 0x20 ;  /* 0x0000002000097882 */ /* 0x000fe20000000000 */
[----:B------:R-:W-:Y:S01]  /*bab0*/  UIADD3 UR4, UP0, UR4, 0x670, URZ ;  /* 0x0000067004047890 */ /* 0x000fe2000ff1e03f */
[----:B------:R-:W-:Y:S01]  /*bac0*/  UMOV UR11, UR36 ;  /* 0x00000024000b7c82 */ /* 0x000fe20008000000 */
[----:B------:R-:W-:Y:S02]  /*bad0*/  UMOV UR12, UR37 ;  /* 0x00000025000c7c82 */ /* 0x000fe40008000000 */
[----:B------:R-:W-:-:S06]  /*bae0*/  UIADD3.X UR5, URZ, UR5, URZ, UP0, !UPT ;  /* 0x000000053f057290 */ /* 0x000fcc00087fe43f */
[----:B------:R-:W-:Y:S02]  /*baf0*/  UIADD3 UR8, UR8, 0x1000, URZ ;  /* 0x0000100008087890 */ /* 0x000fe4000fffe03f */
[----:B----4-:R-:W-:-:S09]  /*bb00*/  USHF.L.U32 UR10, UR10, 0x6, URZ ;  /* 0x000000060a0a7899 */ /* 0x010fd2000800063f */
[----:B------:R4:W-:Y:S02]  /*bb10*/  UTMASTG.4D [UR8], [UR4] ;  /* 0x00000008040073b5 */ /* 0x0009e40008018000 */
[----:B----4-:R0:W-:Y:S02]  /*bb20*/  UTMACMDFLUSH ;  /* 0x00000000000079b7 */ /* 0x0101e40000000000 */
.L_x_72:
[----:B------:R-:W-:Y:S05]  /*bb30*/  BSYNC B0 ;  /* 0x0000000000007941 */ /* 0x000fea0003800000 */
.L_x_71:
[----:B------:R-:W-:-:S04]  /*bb40*/  DEPBAR.LE SB0, 0x0 ;  /* 0x000080000000791a */ /* 0x000fc80000000000 */
[----:B------:R-:W-:Y:S05]  /*bb50*/  EXIT ;  /* 0x000000000000794d */ /* 0x000fea0003800000 */
        .weak           $__internal_0_$__cuda_sm20_rcp_rn_f32_slowpath
        .type           $__internal_0_$__cuda_sm20_rcp_rn_f32_slowpath,@function
        .size           $__internal_0_$__cuda_sm20_rcp_rn_f32_slowpath,(.L_x_78 - $__internal_0_$__cuda_sm20_rcp_rn_f32_slowpath)
$__internal_0_$__cuda_sm20_rcp_rn_f32_slowpath:
[----:B------:R-:W-:Y:S01]  /*bb60*/  IMAD.SHL.U32 R0, R3, 0x2, RZ ;  /* 0x0000000203007824 */ /* 0x000fe200078e00ff */
[----:B------:R-:W-:Y:S04]  /*bb70*/  BSSY B2, `(.L_x_73) ;  /* 0x0000030000027945 */ /* 0x000fe80003800000 */
[----:B------:R-:W-:-:S04]  /*bb80*/  SHF.R.U32.HI R13, RZ, 0x18, R0 ;  /* 0x00000018ff0d7819 */ /* 0x000fc80000011600 */
[----:B------:R-:W-:-:S13]  /*bb90*/  ISETP.NE.U32.AND P0, PT, R13, RZ, PT ;  /* 0x000000ff0d00720c */ /* 0x000fda0003f05070 */
[----:B------:R-:W-:Y:S05]  /*bba0*/  @P0 BRA `(.L_x_74) ;  /* 0x0000000000280947 */ /* 0x000fea0003800000 */
[----:B------:R-:W-:-:S05]  /*bbb0*/  IMAD.SHL.U32 R0, R3, 0x2, RZ ;  /* 0x0000000203007824 */ /* 0x000fca00078e00ff */
[----:B------:R-:W-:-:S13]  /*bbc0*/  ISETP.NE.AND P0, PT, R0, RZ, PT ;  /* 0x000000ff0000720c */ /* 0x000fda0003f05270 */
[----:B------:R-:W-:Y:S01]  /*bbd0*/  @P0 FFMA R5, R3, 1.84467440737095516160e+19, RZ ;  /* 0x5f80000003050823 */ /* 0x000fe200000000ff */
[----:B------:R-:W-:Y:S08]  /*bbe0*/  @!P0 MUFU.RCP R4, R3 ;  /* 0x0000000300048308 */ /* 0x000ff00000001000 */
[----:B------:R-:W1:Y:S02]  /*bbf0*/  @P0 MUFU.RCP R0, R5 ;  /* 0x0000000500000308 */ /* 0x000e640000001000 */
[----:B-1----:R-:W-:-:S04]  /*bc00*/  @P0 FFMA R10, R5, R0, -1 ;  /* 0xbf800000050a0423 */ /* 0x002fc80000000000 */
[----:B------:R-:W-:-:S04]  /*bc10*/  @P0 FADD.FTZ R11, -R10, -RZ ;  /* 0x800000ff0a0b0221 */ /* 0x000fc80000010100 */
[----:B------:R-:W-:-:S04]  /*bc20*/  @P0 FFMA R0, R0, R11, R0 ;  /* 0x0000000b00000223 */ /* 0x000fc80000000000 */
[----:B------:R-:W-:Y:S01]  /*bc30*/  @P0 FFMA R4, R0, 1.84467440737095516160e+19, RZ ;  /* 0x5f80000000040823 */ /* 0x000fe200000000ff */
[----:B------:R-:W-:Y:S06]  /*bc40*/  BRA `(.L_x_75) ;  /* 0x0000000000887947 */ /* 0x000fec0003800000 */
.L_x_74:
[----:B------:R-:W-:-:S04]  /*bc50*/  IADD3 R20, R13, -0xfd, RZ ;  /* 0xffffff030d147810 */ /* 0x000fc80007ffe0ff */
[----:B------:R-:W-:-:S13]  /*bc60*/  ISETP.GT.U32.AND P0, PT, R20, 0x1, PT ;  /* 0x000000011400780c */ /* 0x000fda0003f04070 */
[----:B------:R-:W-:Y:S05]  /*bc70*/  @P0 BRA `(.L_x_76) ;  /* 0x0000000000780947 */ /* 0x000fea0003800000 */
[----:B------:R-:W-:Y:S01]  /*bc80*/  LOP3.LUT R0, R3, 0x7fffff, RZ, 0xc0, !PT ;  /* 0x007fffff03007812 */ /* 0x000fe200078ec0ff */
[----:B------:R-:W-:-:S03]  /*bc90*/  IMAD.MOV.U32 R11, RZ, RZ, 0x3 ;  /* 0x00000003ff0b7424 */ /* 0x000fc600078e00ff */
[----:B------:R-:W-:Y:S02]  /*bca0*/  LOP3.LUT R0, R0, 0x3f800000, RZ, 0xfc, !PT ;  /* 0x3f80000000007812 */ /* 0x000fe400078efcff */
[----:B------:R-:W-:Y:S02]  /*bcb0*/  SHF.L.U32 R11, R11, R20, RZ ;  /* 0x000000140b0b7219 */ /* 0x000fe400000006ff */
[----:B------:R-:W1:Y:S02]  /*bcc0*/  MUFU.RCP R5, R0 ;  /* 0x0000000000057308 */ /* 0x000e640000001000 */
[----:B-1----:R-:W-:-:S04]  /*bcd0*/  FFMA R4, R0, R5, -1 ;  /* 0xbf80000000047423 */ /* 0x002fc80000000005 */
[----:B------:R-:W-:-:S04]  /*bce0*/  FADD.FTZ R4, -R4, -RZ ;  /* 0x800000ff04047221 */ /* 0x000fc80000010100 */
[CCC-:B------:R-:W-:Y:S01]  /*bcf0*/  FFMA.RM R10, R5.reuse, R4.reuse, R5.reuse ;  /* 0x00000004050a7223 */ /* 0x1c0fe20000004005 */
[----:B------:R-:W-:-:S04]  /*bd00*/  FFMA.RP R5, R5, R4, R5 ;  /* 0x0000000405057223 */ /* 0x000fc80000008005 */
[C---:B------:R-:W-:Y:S02]  /*bd10*/  LOP3.LUT R4, R10.reuse, 0x7fffff, RZ, 0xc0, !PT ;  /* 0x007fffff0a047812 */ /* 0x040fe400078ec0ff */
[----:B------:R-:W-:Y:S02]  /*bd20*/  FSETP.NEU.FTZ.AND P0, PT, R10, R5, PT ;  /* 0x000000050a00720b */ /* 0x000fe40003f1d000 */
[----:B------:R-:W-:Y:S02]  /*bd30*/  LOP3.LUT R4, R4, 0x800000, RZ, 0xfc, !PT ;  /* 0x0080000004047812 */ /* 0x000fe400078efcff */
[----:B------:R-:W-:Y:S02]  /*bd40*/  SEL R5, RZ, 0xffffffff, !P0 ;  /* 0xffffffffff057807 */ /* 0x000fe40004000000 */
[----:B------:R-:W-:-:S03]  /*bd50*/  LOP3.LUT R11, R11, R4, RZ, 0xc0, !PT ;  /* 0x000000040b0b7212 */ /* 0x000fc600078ec0ff */
[----:B------:R-:W-:Y:S01]  /*bd60*/  IMAD.MOV R5, RZ, RZ, -R5 ;  /* 0x000000ffff057224 */ /* 0x000fe200078e0a05 */
[----:B------:R-:W-:-:S04]  /*bd70*/  SHF.R.U32.HI R11, RZ, R20, R11 ;  /* 0x00000014ff0b7219 */ /* 0x000fc8000001160b */
[--C-:B------:R-:W-:Y:S01]  /*bd80*/  LOP3.LUT P1, RZ, R5, R20, R4.reuse, 0xf8, !PT ;  /* 0x0000001405ff7212 */ /* 0x100fe2000782f804 */
[----:B------:R-:W-:Y:S01]  /*bd90*/  VIADD R5, R13, 0xffffff04 ;  /* 0xffffff040d057836 */ /* 0x000fe20000000000 */
[C---:B------:R-:W-:Y:S02]  /*bda0*/  LOP3.LUT P0, RZ, R11.reuse, 0x1, RZ, 0xc0, !PT ;  /* 0x000000010bff7812 */ /* 0x040fe4000780c0ff */
[----:B------:R-:W-:Y:S02]  /*bdb0*/  LOP3.LUT P2, RZ, R11, 0x2, RZ, 0xc0, !PT ;  /* 0x000000020bff7812 */ /* 0x000fe4000784c0ff */
[----:B------:R-:W-:Y:S02]  /*bdc0*/  SHF.R.U32.HI R4, RZ, R5, R4 ;  /* 0x00000005ff047219 */ /* 0x000fe40000011604 */
[----:B------:R-:W-:Y:S02]  /*bdd0*/  PLOP3.LUT P0, PT, P0, P1, P2, 0xe0, 0x0 ;  /* 0x000000000000781c */ /* 0x000fe40000703c20 */
[----:B------:R-:W-:-:S02]  /*bde0*/  LOP3.LUT P1, RZ, R3, 0x7fffff, RZ, 0xc0, !PT ;  /* 0x007fffff03ff7812 */ /* 0x000fc4000782c0ff */
[----:B------:R-:W-:-:S04]  /*bdf0*/  SEL R0, RZ, 0x1, !P0 ;  /* 0x00000001ff007807 */ /* 0x000fc80004000000 */
[----:B------:R-:W-:-:S04]  /*be00*/  IADD3 R0, -R0, RZ, RZ ;  /* 0x000000ff00007210 */ /* 0x000fc80007ffe1ff */
[----:B------:R-:W-:-:S13]  /*be10*/  ISETP.GE.AND P0, PT, R0, RZ, PT ;  /* 0x000000ff0000720c */ /* 0x000fda0003f06270 */
[----:B------:R-:W-:-:S05]  /*be20*/  @!P0 IADD3 R4, R4, 0x1, RZ ;  /* 0x0000000104048810 */ /* 0x000fca0007ffe0ff */
[----:B------:R-:W-:-:S05]  /*be30*/  @!P1 IMAD.SHL.U32 R4, R4, 0x2, RZ ;  /* 0x0000000204049824 */ /* 0x000fca00078e00ff */
[----:B------:R-:W-:Y:S01]  /*be40*/  LOP3.LUT R4, R4, 0x80000000, R3, 0xf8, !PT ;  /* 0x8000000004047812 */ /* 0x000fe200078ef803 */
[----:B------:R-:W-:Y:S06]  /*be50*/  BRA `(.L_x_75) ;  /* 0x0000000000047947 */ /* 0x000fec0003800000 */
.L_x_76:
[----:B------:R1:W2:Y:S02]  /*be60*/  MUFU.RCP R4, R3 ;  /* 0x0000000300047308 */ /* 0x0002a40000001000 */
.L_x_75:
[----:B------:R-:W-:Y:S05]  /*be70*/  BSYNC B2 ;  /* 0x0000000000027941 */ /* 0x000fea0003800000 */
.L_x_73:
[----:B--2---:R-:W-:Y:S01]  /*be80*/  MOV R0, R4 ;  /* 0x0000000400007202 */ /* 0x004fe20000000f00 */
[----:B------:R-:W-:Y:S01]  /*be90*/  IMAD.MOV.U32 R4, RZ, RZ, R12 ;  /* 0x000000ffff047224 */ /* 0x000fe200078e000c */
[----:B------:R-:W-:-:S04]  /*bea0*/  MOV R5, 0x0 ;  /* 0x0000000000057802 */ /* 0x000fc80000000f00 */
[----:B-1----:R-:W-:Y:S05]  /*beb0*/  RET.REL.NODEC R4 `(_ZN7cutlass13device_kernelINS_4fmha6kernel13FmhaKernelTmaINS1_10collective15FmhaMainloopTmaINS_10bfloat16_tEfN4cute5tupleIJNS7_1CILi64EEENS9_ILi128EEESA_EEENS4_12CausalFusionEJEEENS4_15FmhaFwdEpilogueIS6_fNS8_IJSA_SA_SB_EEEEEJEEEEEvNT_6ParamsE) ;  /* 0xffffff4004507950 */ /* 0x002fea0003c3ffff */
.L_x_77:
[----:B------:R-:W-:-:S00]  /*bec0*/  BRA `(.L_x_77) ;  /* 0xfffffffc00fc7947 */ /* 0x000fc0000383ffff */
[----:B------:R-:W-:-:S00]  /*bed0*/  NOP ;  /* 0x0000000000007918 */ /* 0x000fc00000000000 */
        /* <DEDUP_REMOVED lines=10> */
.L_x_78:


//--------------------- .nv.global.init           --------------------------
	.section	.nv.global.init,"aw",@progbits
.nv.global.init:
	.type		$str$23,@object
	.size		$str$23,($str$24 - $str$23)
$str$23:
        /*0000*/ 	.byte	0x28, 0x61, 0x64, 0x64, 0x72, 0x65, 0x73, 0x73, 0x20, 0x26, 0x20, 0x6d, 0x61, 0x73, 0x6b, 0x29
        /*0010*/ 	.byte	0x20, 0x3d, 0x3d, 0x20, 0x30, 0x00
	.type		$str$24,@object
	.size		$str$24,(__unnamed_1 - $str$24)
$str$24:
        /*0016*/ 	.byte	0x2f, 0x74, 0x6d, 0x70, 0x2f, 0x63, 0x75, 0x74, 0x6c, 0x61, 0x73, 0x73, 0x5f, 0x73, 0x77, 0x65
        /*0026*/ 	.byte	0x65, 0x70, 0x5f, 0x73, 0x72, 0x63, 0x2f, 0x69, 0x6e, 0x63, 0x6c, 0x75, 0x64, 0x65, 0x2f, 0x63
        /*0036*/ 	.byte	0x75, 0x74, 0x65, 0x2f, 0x70, 0x6f, 0x69, 0x6e, 0x74, 0x65, 0x72, 0x5f, 0x66, 0x6c, 0x61, 0x67
        /*0046*/ 	.byte	0x67, 0x65, 0x64, 0x2e, 0x68, 0x70, 0x70, 0x00
	.type		__unnamed_1,@object
	.size		__unnamed_1,(.L_0 - __unnamed_1)
__unnamed_1:
        /*004e*/ 	.byte	0x61, 0x75, 0x74, 0x6f, 0x20, 0x63, 0x75, 0x74, 0x65, 0x3a, 0x3a, 0x61, 0x73, 0x5f, 0x70, 0x6f
        /* <DEDUP_REMOVED lines=27> */
        /*020e*/ 	.byte	0x32, 0x30, 0x34, 0x38, 0x3e, 0x3e, 0x3e, 0x3e, 0x3e, 0x5d, 0x00
.L_0:


//--------------------- .nv.shared._ZN7cutlass13device_kernelINS_4fmha6kernel13FmhaKernelTmaINS1_10collective15FmhaMainloopTmaINS_10bfloat16_tEfN4cute5tupleIJNS7_1CILi64EEENS9_ILi128EEESA_EEENS4_12CausalFusionEJEEENS4_15FmhaFwdEpilogueIS6_fNS8_IJSA_SA_SB_EEEEEJEEEEEvNT_6ParamsE --------------------------
	.section	.nv.shared._ZN7cutlass13device_kernelINS_4fmha6kernel13FmhaKernelTmaINS1_10collective15FmhaMainloopTmaINS_10bfloat16_tEfN4cute5tupleIJNS7_1CILi64EEENS9_ILi128EEESA_EEENS4_12CausalFusionEJEEENS4_15FmhaFwdEpilogueIS6_fNS8_IJSA_SA_SB_EEEEEJEEEEEvNT_6ParamsE,"aw",@nobits
	.sectionflags	@""
	.align	16
	.zero		1024


//--------------------- .nv.shared.reserved.0     --------------------------
	.section	.nv.shared.reserved.0,"aw",@nobits
	.weak		__nv_reservedSMEM_offset_0_alias
	.size		__nv_reservedSMEM_offset_0_alias, 0, 0
	.other		__nv_reservedSMEM_offset_0_alias,@"STO_CUDA_RESERVED_SHARED STV_DEFAULT"
__nv_reservedSMEM_offset_0_alias:
	.zero		0


//--------------------- .nv.global                --------------------------
	.section	.nv.global,"aw",@nobits
.nv.global:
	.type		_ZN39_INTERNAL_76c3db1b_4_k_cu_1f7a79a6_29384cute1_E,@object
	.size		_ZN39_INTERNAL_76c3db1b_4_k_cu_1f7a79a6_29384cute1_E,(_ZN39_INTERNAL_76c3db1b_4_k_cu_1f7a79a6_29384cuda3std3__45__cpo6cbeginE - _ZN39_INTERNAL_76c3db1b_4_k_cu_1f7a79a6_29384cute1_E)
_ZN39_INTERNAL_76c3db1b_4_k_cu_1f7a79a6_29384cute1_E:
	.zero		1
	.type		_ZN39_INTERNAL_76c3db1b_4_k_cu_1f7a79a6_29384cuda3std3__45__cpo6cbeginE,@object
	.size		_ZN39_INTERNAL_76c3db1b_4_k_cu_1f7a79a6_29384cuda3std3__45__cpo6cbeginE,(_ZN39_INTERNAL_76c3db1b_4_k_cu_1f7a79a6_29384cuda3std3__48in_placeE - _ZN39_INTERNAL_76c3db1b_4_k_cu_1f7a79a6_29384cuda3std3__45__cpo6cbeginE)
_ZN39_INTERNAL_76c3db1b_4_k_cu_1f7a79a6_29384cuda3std3__45__cpo6cbeginE:
	.zero		1
	.type		_ZN39_INTERNAL_76c3db1b_4_k_cu_1f7a79a6_29384cuda3std3__48in_placeE,@object
	.size		_ZN39_INTERNAL_76c3db1b_4_k_cu_1f7a79a6_29384cuda3std3__48in_placeE,(_ZN39_INTERNAL_76c3db1b_4_k_cu_1f7a79a6_29384cuda3std6ranges3__45__cpo9iter_moveE - _ZN39_INTERNAL_76c3db1b_4_k_cu_1f7a79a6_29384cuda3std3__48in_placeE)
_ZN39_INTERNAL_76c3db1b_4_k_cu_1f7a79a6_29384cuda3std3__48in_placeE:
	.zero		1
	.type		_ZN39_INTERNAL_76c3db1b_4_k_cu_1f7a79a6_29384cuda3std6ranges3__45__cpo9iter_moveE,@object
	.size		_ZN39_INTERNAL_76c3db1b_4_k_cu_1f7a79a6_29384cuda3std6ranges3__45__cpo9iter_moveE,(_ZN39_INTERNAL_76c3db1b_4_k_cu_1f7a79a6_29384cuda3std3__45__cpo5beginE - _ZN39_INTERNAL_76c3db1b_4_k_cu_1f7a79a6_29384cuda3std6ranges3__45__cpo9iter_moveE)
_ZN39_INTERNAL_76c3db1b_4_k_cu_1f7a79a6_29384cuda3std6ranges3__45__cpo9iter_moveE:
	.zero		1
	.type		_ZN39_INTERNAL_76c3db1b_4_k_cu_1f7a79a6_29384cuda3std3__45__cpo5beginE,@object
	.size		_ZN39_INTERNAL_76c3db1b_4_k_cu_1f7a79a6_29384cuda3std3__45__cpo5beginE,(_ZN39_INTERNAL_76c3db1b_4_k_cu_1f7a79a6_29384cuda3std3__441_GLOBAL__N__76c3db1b_4_k_cu_1f7a79a6_29386ignoreE - _ZN39_INTERNAL_76c3db1b_4_k_cu_1f7a79a6_29384cuda3std3__45__cpo5beginE)
_ZN39_INTERNAL_76c3db1b_4_k_cu_1f7a79a6_29384cuda3std3__45__cpo5beginE:
	.zero		1
	.type		_ZN39_INTERNAL_76c3db1b_4_k_cu_1f7a79a6_29384cuda3std3__441_GLOBAL__N__76c3db1b_4_k_cu_1f7a79a6_29386ignoreE,@object
	.size		_ZN39_INTERNAL_76c3db1b_4_k_cu_1f7a79a6_29384cuda3std3__441_GLOBAL__N__76c3db1b_4_k_cu_1f7a79a6_29386ignoreE,(_ZN39_INTERNAL_76c3db1b_4_k_cu_1f7a79a6_29384cute7productE - _ZN39_INTERNAL_76c3db1b_4_k_cu_1f7a79a6_29384cuda3std3__441_GLOBAL__N__76c3db1b_4_k_cu_1f7a79a6_29386ignoreE)
_ZN39_INTERNAL_76c3db1b_4_k_cu_1f7a79a6_29384cuda3std3__441_GLOBAL__N__76c3db1b_4_k_cu_1f7a79a6_29386ignoreE:
	.zero		1
	.type		_ZN39_INTERNAL_76c3db1b_4_k_cu_1f7a79a6_29384cute7productE,@object
	.size		_ZN39_INTERNAL_76c3db1b_4_k_cu_1f7a79a6_29384cute7productE,(_ZN39_INTERNAL_76c3db1b_4_k_cu_1f7a79a6_29384cuda3std3__45__cpo3endE - _ZN39_INTERNAL_76c3db1b_4_k_cu_1f7a79a6_29384cute7productE)
_ZN39_INTERNAL_76c3db1b_4_k_cu_1f7a79a6_29384cute7productE:
	.zero		1
	.type		_ZN39_INTERNAL_76c3db1b_4_k_cu_1f7a79a6_29384cuda3std3__45__cpo3endE,@object
	.size		_ZN39_INTERNAL_76c3db1b_4_k_cu_1f7a79a6_29384cuda3std3__45__cpo3endE,(_ZN39_INTERNAL_76c3db1b_4_k_cu_1f7a79a6_29384cuda3std3__419piecewise_constructE - _ZN39_INTERNAL_76c3db1b_4_k_cu_1f7a79a6_29384cuda3std3__45__cpo3endE)
_ZN39_INTERNAL_76c3db1b_4_k_cu_1f7a79a6_29384cuda3std3__45__cpo3endE:
	.zero		1
	.type		_ZN39_INTERNAL_76c3db1b_4_k_cu_1f7a79a6_29384cuda3std3__419piecewise_constructE,@object
	.size		_ZN39_INTERNAL_76c3db1b_4_k_cu_1f7a79a6_29384cuda3std3__419piecewise_constructE,(_ZN39_INTERNAL_76c3db1b_4_k_cu_1f7a79a6_29384cuda3std3__45__cpo4cendE - _ZN39_INTERNAL_76c3db1b_4_k_cu_1f7a79a6_29384cuda3std3__419piecewise_constructE)
_ZN39_INTERNAL_76c3db1b_4_k_cu_1f7a79a6_29384cuda3std3__419piecewise_constructE:
	.zero		1
	.type		_ZN39_INTERNAL_76c3db1b_4_k_cu_1f7a79a6_29384cuda3std3__45__cpo4cendE,@object
	.size		_ZN39_INTERNAL_76c3db1b_4_k_cu_1f7a79a6_29384cuda3std3__45__cpo4cendE,(_ZN39_INTERNAL_76c3db1b_4_k_cu_1f7a79a6_29384cuda3std6ranges3__45__cpo4swapE - _ZN39_INTERNAL_76c3db1b_4_k_cu_1f7a79a6_29384cuda3std3__45__cpo4cendE)
_ZN39_INTERNAL_76c3db1b_4_k_cu_1f7a79a6_29384cuda3std3__45__cpo4cendE:
	.zero		1
	.type		_ZN39_INTERNAL_76c3db1b_4_k_cu_1f7a79a6_29384cuda3std6ranges3__45__cpo4swapE,@object
	.size		_ZN39_INTERNAL_76c3db1b_4_k_cu_1f7a79a6_29384cuda3std6ranges3__45__cpo4swapE,(.L_8 - _ZN39_INTERNAL_76c3db1b_4_k_cu_1f7a79a6_29384cuda3std6ranges3__45__cpo4swapE)
_ZN39_INTERNAL_76c3db1b_4_k_cu_1f7a79a6_29384cuda3std6ranges3__45__cpo4swapE:
	.zero		1
.L_8:


//--------------------- .nv.constant0._ZN7cutlass13device_kernelINS_4fmha6kernel13FmhaKernelTmaINS1_10collective15FmhaMainloopTmaINS_10bfloat16_tEfN4cute5tupleIJNS7_1CILi64EEENS9_ILi128EEESA_EEENS4_12CausalFusionEJEEENS4_15FmhaFwdEpilogueIS6_fNS8_IJSA_SA_SB_EEEEEJEEEEEvNT_6ParamsE --------------------------
	.section	.nv.constant0._ZN7cutlass13device_kernelINS_4fmha6kernel13FmhaKernelTmaINS1_10collective15FmhaMainloopTmaINS_10bfloat16_tEfN4cute5tupleIJNS7_1CILi64EEENS9_ILi128EEESA_EEENS4_12CausalFusionEJEEENS4_15FmhaFwdEpilogueIS6_fNS8_IJSA_SA_SB_EEEEEJEEEEEvNT_6ParamsE,"a",@progbits
	.sectionflags	@""
	.align	4
.nv.constant0._ZN7cutlass13device_kernelINS_4fmha6kernel13FmhaKernelTmaINS1_10collective15FmhaMainloopTmaINS_10bfloat16_tEfN4cute5tupleIJNS7_1CILi64EEENS9_ILi128EEESA_EEENS4_12CausalFusionEJEEENS4_15FmhaFwdEpilogueIS6_fNS8_IJSA_SA_SB_EEEEEJEEEEEvNT_6ParamsE:
	.zero		2688


//--------------------- SYMBOLS --------------------------

	.type		.nv.reservedSmem.offset0,@object
	.size		.nv.reservedSmem.offset0,0x4
	.type		__assertfail,@function
